//
// Generated by NVIDIA NVVM Compiler
//
// Compiler Build ID: CL-36424714
// Cuda compilation tools, release 13.0, V13.0.88
// Based on NVVM 20.0.0
//

.version 9.0
.target sm_100
.address_size 64

	// .globl	_Z21complex_pointwise_mulPK7double2S1_PS_i
.func  (.param .align 16 .b8 func_retval0[16]) __internal_trig_reduction_slowpathd
(
	.param .b64 __internal_trig_reduction_slowpathd_param_0
)
;
.global .align 8 .b8 __cudart_i2opi_d[144] = {8, 93, 141, 31, 177, 95, 251, 107, 234, 146, 82, 138, 247, 57, 7, 61, 123, 241, 229, 235, 199, 186, 39, 117, 45, 234, 95, 158, 102, 63, 70, 79, 183, 9, 203, 39, 207, 126, 54, 109, 31, 109, 10, 90, 139, 17, 47, 239, 15, 152, 5, 222, 255, 151, 248, 31, 59, 40, 249, 189, 139, 95, 132, 156, 244, 57, 83, 131, 57, 214, 145, 57, 65, 126, 95, 180, 38, 112, 156, 233, 132, 68, 187, 46, 245, 53, 130, 232, 62, 167, 41, 177, 28, 235, 29, 254, 28, 146, 209, 9, 234, 46, 73, 6, 224, 210, 77, 66, 58, 110, 36, 183, 97, 197, 187, 222, 171, 99, 81, 254, 65, 144, 67, 60, 153, 149, 98, 219, 192, 221, 52, 245, 209, 87, 39, 252, 41, 21, 68, 78, 110, 131, 249, 162};
.global .align 16 .b8 __cudart_sin_cos_coeffs[128] = {70, 210, 176, 44, 241, 229, 90, 190, 146, 227, 172, 105, 227, 29, 199, 62, 161, 98, 219, 25, 160, 1, 42, 191, 24, 8, 17, 17, 17, 17, 129, 63, 84, 85, 85, 85, 85, 85, 197, 191, 0, 0, 0, 0, 0, 0, 0, 0, 0, 0, 0, 0, 0, 0, 0, 0, 100, 129, 253, 32, 131, 255, 168, 189, 40, 133, 239, 193, 167, 238, 33, 62, 217, 230, 6, 142, 79, 126, 146, 190, 233, 188, 221, 25, 160, 1, 250, 62, 71, 93, 193, 22, 108, 193, 86, 191, 81, 85, 85, 85, 85, 85, 165, 63, 0, 0, 0, 0, 0, 0, 224, 191, 0, 0, 0, 0, 0, 0, 240, 63};

.visible .entry _Z21complex_pointwise_mulPK7double2S1_PS_i(
	.param .u64 .ptr .align 1 _Z21complex_pointwise_mulPK7double2S1_PS_i_param_0,
	.param .u64 .ptr .align 1 _Z21complex_pointwise_mulPK7double2S1_PS_i_param_1,
	.param .u64 .ptr .align 1 _Z21complex_pointwise_mulPK7double2S1_PS_i_param_2,
	.param .u32 _Z21complex_pointwise_mulPK7double2S1_PS_i_param_3
)
{
	.reg .pred 	%p<2>;
	.reg .b32 	%r<6>;
	.reg .b64 	%rd<11>;
	.reg .b64 	%fd<10>;

	ld.param.u64 	%rd1, [_Z21complex_pointwise_mulPK7double2S1_PS_i_param_0];
	ld.param.u64 	%rd2, [_Z21complex_pointwise_mulPK7double2S1_PS_i_param_1];
	ld.param.u64 	%rd3, [_Z21complex_pointwise_mulPK7double2S1_PS_i_param_2];
	ld.param.u32 	%r2, [_Z21complex_pointwise_mulPK7double2S1_PS_i_param_3];
	mov.u32 	%r3, %ctaid.x;
	mov.u32 	%r4, %ntid.x;
	mov.u32 	%r5, %tid.x;
	mad.lo.s32 	%r1, %r3, %r4, %r5;
	setp.ge.s32 	%p1, %r1, %r2;
	@%p1 bra 	$L__BB0_2;
	cvta.to.global.u64 	%rd4, %rd1;
	cvta.to.global.u64 	%rd5, %rd2;
	cvta.to.global.u64 	%rd6, %rd3;
	mul.wide.s32 	%rd7, %r1, 16;
	add.s64 	%rd8, %rd4, %rd7;
	ld.global.v2.f64 	{%fd1, %fd2}, [%rd8];
	add.s64 	%rd9, %rd5, %rd7;
	ld.global.v2.f64 	{%fd3, %fd4}, [%rd9];
	mul.f64 	%fd5, %fd1, %fd3;
	mul.f64 	%fd6, %fd2, %fd4;
	sub.f64 	%fd7, %fd5, %fd6;
	add.s64 	%rd10, %rd6, %rd7;
	mul.f64 	%fd8, %fd1, %fd4;
	fma.rn.f64 	%fd9, %fd2, %fd3, %fd8;
	st.global.v2.f64 	[%rd10], {%fd7, %fd9};
$L__BB0_2:
	ret;

}
	// .globl	_Z28vector_subtract_complex_realPK7double2PKdPS_i
.visible .entry _Z28vector_subtract_complex_realPK7double2PKdPS_i(
	.param .u64 .ptr .align 1 _Z28vector_subtract_complex_realPK7double2PKdPS_i_param_0,
	.param .u64 .ptr .align 1 _Z28vector_subtract_complex_realPK7double2PKdPS_i_param_1,
	.param .u64 .ptr .align 1 _Z28vector_subtract_complex_realPK7double2PKdPS_i_param_2,
	.param .u32 _Z28vector_subtract_complex_realPK7double2PKdPS_i_param_3
)
{
	.reg .pred 	%p<2>;
	.reg .b32 	%r<6>;
	.reg .b64 	%rd<12>;
	.reg .b64 	%fd<4>;

	ld.param.u64 	%rd1, [_Z28vector_subtract_complex_realPK7double2PKdPS_i_param_0];
	ld.param.u64 	%rd2, [_Z28vector_subtract_complex_realPK7double2PKdPS_i_param_1];
	ld.param.u64 	%rd3, [_Z28vector_subtract_complex_realPK7double2PKdPS_i_param_2];
	ld.param.u32 	%r2, [_Z28vector_subtract_complex_realPK7double2PKdPS_i_param_3];
	mov.u32 	%r3, %ctaid.x;
	mov.u32 	%r4, %ntid.x;
	mov.u32 	%r5, %tid.x;
	mad.lo.s32 	%r1, %r3, %r4, %r5;
	setp.ge.s32 	%p1, %r1, %r2;
	@%p1 bra 	$L__BB1_2;
	cvta.to.global.u64 	%rd4, %rd1;
	cvta.to.global.u64 	%rd5, %rd2;
	cvta.to.global.u64 	%rd6, %rd3;
	mul.wide.s32 	%rd7, %r1, 16;
	add.s64 	%rd8, %rd4, %rd7;
	ld.global.f64 	%fd1, [%rd8];
	mul.wide.s32 	%rd9, %r1, 8;
	add.s64 	%rd10, %rd5, %rd9;
	ld.global.f64 	%fd2, [%rd10];
	sub.f64 	%fd3, %fd1, %fd2;
	add.s64 	%rd11, %rd6, %rd7;
	st.global.f64 	[%rd11], %fd3;
$L__BB1_2:
	ret;

}
	// .globl	_Z30vector_scalar_add_complex_realPK7double2dPS_ii
.visible .entry _Z30vector_scalar_add_complex_realPK7double2dPS_ii(
	.param .u64 .ptr .align 1 _Z30vector_scalar_add_complex_realPK7double2dPS_ii_param_0,
	.param .f64 _Z30vector_scalar_add_complex_realPK7double2dPS_ii_param_1,
	.param .u64 .ptr .align 1 _Z30vector_scalar_add_complex_realPK7double2dPS_ii_param_2,
	.param .u32 _Z30vector_scalar_add_complex_realPK7double2dPS_ii_param_3,
	.param .u32 _Z30vector_scalar_add_complex_realPK7double2dPS_ii_param_4
)
{
	.reg .pred 	%p<2>;
	.reg .b32 	%r<8>;
	.reg .b64 	%rd<8>;
	.reg .b64 	%fd<4>;

	ld.param.u64 	%rd1, [_Z30vector_scalar_add_complex_realPK7double2dPS_ii_param_0];
	ld.param.f64 	%fd1, [_Z30vector_scalar_add_complex_realPK7double2dPS_ii_param_1];
	ld.param.u64 	%rd2, [_Z30vector_scalar_add_complex_realPK7double2dPS_ii_param_2];
	ld.param.u32 	%r3, [_Z30vector_scalar_add_complex_realPK7double2dPS_ii_param_3];
	ld.param.u32 	%r2, [_Z30vector_scalar_add_complex_realPK7double2dPS_ii_param_4];
	mov.u32 	%r4, %ctaid.x;
	mov.u32 	%r5, %ntid.x;
	mov.u32 	%r6, %tid.x;
	mad.lo.s32 	%r1, %r4, %r5, %r6;
	setp.ge.s32 	%p1, %r1, %r3;
	@%p1 bra 	$L__BB2_2;
	cvta.to.global.u64 	%rd3, %rd1;
	cvta.to.global.u64 	%rd4, %rd2;
	add.s32 	%r7, %r2, %r1;
	mul.wide.s32 	%rd5, %r7, 16;
	add.s64 	%rd6, %rd3, %rd5;
	ld.global.f64 	%fd2, [%rd6];
	add.f64 	%fd3, %fd1, %fd2;
	add.s64 	%rd7, %rd4, %rd5;
	st.global.f64 	[%rd7], %fd3;
$L__BB2_2:
	ret;

}
	// .globl	_Z17cotangent_complexPK7double2PS_i
.visible .entry _Z17cotangent_complexPK7double2PS_i(
	.param .u64 .ptr .align 1 _Z17cotangent_complexPK7double2PS_i_param_0,
	.param .u64 .ptr .align 1 _Z17cotangent_complexPK7double2PS_i_param_1,
	.param .u32 _Z17cotangent_complexPK7double2PS_i_param_2
)
{
	.reg .pred 	%p<32>;
	.reg .b32 	%r<87>;
	.reg .b64 	%rd<25>;
	.reg .b64 	%fd<294>;

	ld.param.u64 	%rd1, [_Z17cotangent_complexPK7double2PS_i_param_0];
	ld.param.u64 	%rd2, [_Z17cotangent_complexPK7double2PS_i_param_1];
	ld.param.u32 	%r20, [_Z17cotangent_complexPK7double2PS_i_param_2];
	mov.u32 	%r21, %ctaid.x;
	mov.u32 	%r22, %ntid.x;
	mov.u32 	%r23, %tid.x;
	mad.lo.s32 	%r1, %r21, %r22, %r23;
	setp.ge.s32 	%p1, %r1, %r20;
	@%p1 bra 	$L__BB3_32;
	cvta.to.global.u64 	%rd3, %rd1;
	mul.wide.s32 	%rd4, %r1, 16;
	add.s64 	%rd5, %rd3, %rd4;
	ld.global.v2.f64 	{%fd1, %fd2}, [%rd5];
	abs.f64 	%fd3, %fd1;
	setp.neu.f64 	%p2, %fd3, 0d7FF0000000000000;
	@%p2 bra 	$L__BB3_3;
	mov.f64 	%fd47, 0d0000000000000000;
	mul.rn.f64 	%fd285, %fd1, %fd47;
	mov.b32 	%r82, 1;
	bra.uni 	$L__BB3_6;
$L__BB3_3:
	mul.f64 	%fd42, %fd1, 0d3FE45F306DC9C883;
	cvt.rni.s32.f64 	%r81, %fd42;
	cvt.rn.f64.s32 	%fd43, %r81;
	fma.rn.f64 	%fd44, %fd43, 0dBFF921FB54442D18, %fd1;
	fma.rn.f64 	%fd45, %fd43, 0dBC91A62633145C00, %fd44;
	fma.rn.f64 	%fd285, %fd43, 0dB97B839A252049C0, %fd45;
	setp.ltu.f64 	%p3, %fd3, 0d41E0000000000000;
	@%p3 bra 	$L__BB3_5;
	{ // callseq 0, 0
	.param .b64 param0;
	st.param.f64 	[param0], %fd1;
	.param .align 16 .b8 retval0[16];
	call.uni (retval0), 
	__internal_trig_reduction_slowpathd, 
	(
	param0
	);
	ld.param.f64 	%fd285, [retval0];
	ld.param.b32 	%r81, [retval0+8];
	} // callseq 0
$L__BB3_5:
	add.s32 	%r82, %r81, 1;
$L__BB3_6:
	shl.b32 	%r26, %r82, 6;
	cvt.u64.u32 	%rd6, %r26;
	and.b64  	%rd7, %rd6, 64;
	mov.u64 	%rd8, __cudart_sin_cos_coeffs;
	add.s64 	%rd9, %rd8, %rd7;
	mul.rn.f64 	%fd48, %fd285, %fd285;
	and.b32  	%r27, %r82, 1;
	setp.eq.b32 	%p4, %r27, 1;
	selp.f64 	%fd49, 0dBDA8FF8320FD8164, 0d3DE5DB65F9785EBA, %p4;
	ld.global.nc.v2.f64 	{%fd50, %fd51}, [%rd9];
	fma.rn.f64 	%fd52, %fd49, %fd48, %fd50;
	fma.rn.f64 	%fd53, %fd52, %fd48, %fd51;
	ld.global.nc.v2.f64 	{%fd54, %fd55}, [%rd9+16];
	fma.rn.f64 	%fd56, %fd53, %fd48, %fd54;
	fma.rn.f64 	%fd57, %fd56, %fd48, %fd55;
	ld.global.nc.v2.f64 	{%fd58, %fd59}, [%rd9+32];
	fma.rn.f64 	%fd60, %fd57, %fd48, %fd58;
	fma.rn.f64 	%fd61, %fd60, %fd48, %fd59;
	fma.rn.f64 	%fd62, %fd61, %fd285, %fd285;
	fma.rn.f64 	%fd63, %fd61, %fd48, 0d3FF0000000000000;
	selp.f64 	%fd64, %fd63, %fd62, %p4;
	and.b32  	%r28, %r82, 2;
	setp.eq.s32 	%p5, %r28, 0;
	mov.f64 	%fd65, 0d0000000000000000;
	sub.f64 	%fd66, %fd65, %fd64;
	selp.f64 	%fd9, %fd64, %fd66, %p5;
	{
	.reg .b32 %temp; 
	mov.b64 	{%temp, %r29}, %fd2;
	}
	and.b32  	%r7, %r29, 2147483647;
	{
	.reg .b32 %temp; 
	mov.b64 	{%r30, %temp}, %fd2;
	}
	mov.b64 	%fd10, {%r30, %r7};
	{
	.reg .b32 %temp; 
	mov.b64 	{%temp, %r8}, %fd10;
	}
	setp.gt.u32 	%p6, %r8, 1082536910;
	@%p6 bra 	$L__BB3_8;
	fma.rn.f64 	%fd67, %fd10, 0d3FF71547652B82FE, 0d4338000000000000;
	{
	.reg .b32 %temp; 
	mov.b64 	{%r31, %temp}, %fd67;
	}
	mov.f64 	%fd68, 0dC338000000000000;
	add.rn.f64 	%fd69, %fd67, %fd68;
	fma.rn.f64 	%fd70, %fd69, 0dBFE62E42FEFA39EF, %fd10;
	fma.rn.f64 	%fd71, %fd69, 0dBC7ABC9E3B39803F, %fd70;
	fma.rn.f64 	%fd72, %fd71, 0d3E5ADE1569CE2BDF, 0d3E928AF3FCA213EA;
	fma.rn.f64 	%fd73, %fd72, %fd71, 0d3EC71DEE62401315;
	fma.rn.f64 	%fd74, %fd73, %fd71, 0d3EFA01997C89EB71;
	fma.rn.f64 	%fd75, %fd74, %fd71, 0d3F2A01A014761F65;
	fma.rn.f64 	%fd76, %fd75, %fd71, 0d3F56C16C1852B7AF;
	fma.rn.f64 	%fd77, %fd76, %fd71, 0d3F81111111122322;
	fma.rn.f64 	%fd78, %fd77, %fd71, 0d3FA55555555502A1;
	fma.rn.f64 	%fd79, %fd78, %fd71, 0d3FC5555555555511;
	fma.rn.f64 	%fd80, %fd79, %fd71, 0d3FE000000000000B;
	fma.rn.f64 	%fd81, %fd80, %fd71, 0d3FF0000000000000;
	fma.rn.f64 	%fd82, %fd81, %fd71, 0d3FF0000000000000;
	shl.b32 	%r32, %r31, 20;
	{
	.reg .b32 %temp; 
	mov.b64 	{%r33, %temp}, %fd82;
	}
	{
	.reg .b32 %temp; 
	mov.b64 	{%temp, %r34}, %fd82;
	}
	add.s32 	%r35, %r32, %r34;
	add.s32 	%r36, %r35, -2097152;
	mov.b64 	%fd83, {%r33, %r36};
	rcp.approx.ftz.f64 	%fd84, %fd83;
	neg.f64 	%fd85, %fd83;
	fma.rn.f64 	%fd86, %fd85, %fd84, 0d3FF0000000000000;
	fma.rn.f64 	%fd87, %fd86, %fd86, %fd86;
	fma.rn.f64 	%fd88, %fd87, %fd84, %fd84;
	fma.rn.f64 	%fd286, %fd88, 0d3FB0000000000000, %fd83;
	bra.uni 	$L__BB3_9;
$L__BB3_8:
	setp.le.f64 	%p7, %fd2, 0d7FF0000000000000;
	selp.f64 	%fd286, 0d7FF0000000000000, %fd2, %p7;
$L__BB3_9:
	setp.neu.f64 	%p8, %fd3, 0d7FF0000000000000;
	add.f64 	%fd89, %fd286, %fd286;
	mul.f64 	%fd14, %fd9, %fd89;
	@%p8 bra 	$L__BB3_11;
	mov.f64 	%fd95, 0d0000000000000000;
	mul.rn.f64 	%fd287, %fd1, %fd95;
	mov.b32 	%r83, 0;
	bra.uni 	$L__BB3_13;
$L__BB3_11:
	mul.f64 	%fd90, %fd1, 0d3FE45F306DC9C883;
	cvt.rni.s32.f64 	%r83, %fd90;
	cvt.rn.f64.s32 	%fd91, %r83;
	fma.rn.f64 	%fd92, %fd91, 0dBFF921FB54442D18, %fd1;
	fma.rn.f64 	%fd93, %fd91, 0dBC91A62633145C00, %fd92;
	fma.rn.f64 	%fd287, %fd91, 0dB97B839A252049C0, %fd93;
	setp.ltu.f64 	%p9, %fd3, 0d41E0000000000000;
	@%p9 bra 	$L__BB3_13;
	{ // callseq 1, 0
	.param .b64 param0;
	st.param.f64 	[param0], %fd1;
	.param .align 16 .b8 retval0[16];
	call.uni (retval0), 
	__internal_trig_reduction_slowpathd, 
	(
	param0
	);
	ld.param.f64 	%fd287, [retval0];
	ld.param.b32 	%r83, [retval0+8];
	} // callseq 1
$L__BB3_13:
	shl.b32 	%r39, %r83, 6;
	cvt.u64.u32 	%rd10, %r39;
	and.b64  	%rd11, %rd10, 64;
	add.s64 	%rd13, %rd8, %rd11;
	mul.rn.f64 	%fd96, %fd287, %fd287;
	and.b32  	%r40, %r83, 1;
	setp.eq.b32 	%p10, %r40, 1;
	selp.f64 	%fd97, 0dBDA8FF8320FD8164, 0d3DE5DB65F9785EBA, %p10;
	ld.global.nc.v2.f64 	{%fd98, %fd99}, [%rd13];
	fma.rn.f64 	%fd100, %fd97, %fd96, %fd98;
	fma.rn.f64 	%fd101, %fd100, %fd96, %fd99;
	ld.global.nc.v2.f64 	{%fd102, %fd103}, [%rd13+16];
	fma.rn.f64 	%fd104, %fd101, %fd96, %fd102;
	fma.rn.f64 	%fd105, %fd104, %fd96, %fd103;
	ld.global.nc.v2.f64 	{%fd106, %fd107}, [%rd13+32];
	fma.rn.f64 	%fd108, %fd105, %fd96, %fd106;
	fma.rn.f64 	%fd109, %fd108, %fd96, %fd107;
	fma.rn.f64 	%fd110, %fd109, %fd287, %fd287;
	fma.rn.f64 	%fd111, %fd109, %fd96, 0d3FF0000000000000;
	selp.f64 	%fd112, %fd111, %fd110, %p10;
	and.b32  	%r41, %r83, 2;
	setp.eq.s32 	%p11, %r41, 0;
	mov.f64 	%fd113, 0d0000000000000000;
	sub.f64 	%fd114, %fd113, %fd112;
	selp.f64 	%fd19, %fd112, %fd114, %p11;
	setp.gt.u32 	%p12, %r7, 1072693247;
	@%p12 bra 	$L__BB3_15;
	mul.f64 	%fd143, %fd10, %fd10;
	fma.rn.f64 	%fd144, %fd143, 0d3D6B4C75AB274C53, 0d3DE611A561D87DEF;
	fma.rn.f64 	%fd145, %fd144, %fd143, 0d3E5AE64671B18F5C;
	fma.rn.f64 	%fd146, %fd145, %fd143, 0d3EC71DE3A465B1E4;
	fma.rn.f64 	%fd147, %fd146, %fd143, 0d3F2A01A01A02899D;
	fma.rn.f64 	%fd148, %fd147, %fd143, 0d3F811111111110A6;
	fma.rn.f64 	%fd149, %fd148, %fd143, 0d3FC5555555555556;
	mul.f64 	%fd150, %fd143, %fd149;
	fma.rn.f64 	%fd288, %fd150, %fd10, %fd10;
	bra.uni 	$L__BB3_16;
$L__BB3_15:
	fma.rn.f64 	%fd115, %fd10, 0d3FF71547652B82FE, 0d4338000000000000;
	{
	.reg .b32 %temp; 
	mov.b64 	{%r42, %temp}, %fd115;
	}
	add.s32 	%r43, %r42, -1;
	mov.f64 	%fd116, 0dC338000000000000;
	add.rn.f64 	%fd117, %fd115, %fd116;
	fma.rn.f64 	%fd118, %fd117, 0dBFE62E42FEFA39EF, %fd10;
	fma.rn.f64 	%fd119, %fd117, 0dBC7ABC9E3B39803F, %fd118;
	shl.b32 	%r44, %r8, 1;
	setp.lt.u32 	%p13, %r44, 2142496327;
	selp.f64 	%fd120, %fd10, %fd119, %p13;
	selp.b32 	%r45, 0, %r43, %p13;
	fma.rn.f64 	%fd121, %fd120, 0d3E21F4076ACD15B6, 0d3E5AF86D8EBD13CD;
	fma.rn.f64 	%fd122, %fd121, %fd120, 0d3E927E5092BA033D;
	fma.rn.f64 	%fd123, %fd122, %fd120, 0d3EC71DDE6C5F9DA1;
	fma.rn.f64 	%fd124, %fd123, %fd120, 0d3EFA01A018D034E6;
	fma.rn.f64 	%fd125, %fd124, %fd120, 0d3F2A01A01B3B6940;
	fma.rn.f64 	%fd126, %fd125, %fd120, 0d3F56C16C16C1B5DD;
	fma.rn.f64 	%fd127, %fd126, %fd120, 0d3F8111111110F74D;
	fma.rn.f64 	%fd128, %fd127, %fd120, 0d3FA555555555554D;
	fma.rn.f64 	%fd129, %fd128, %fd120, 0d3FC5555555555557;
	fma.rn.f64 	%fd130, %fd129, %fd120, 0d3FE0000000000000;
	mul.f64 	%fd131, %fd120, %fd130;
	fma.rn.f64 	%fd132, %fd131, %fd120, %fd120;
	setp.eq.s32 	%p14, %r45, 1024;
	shl.b32 	%r46, %r45, 20;
	add.s32 	%r47, %r46, 1072693248;
	selp.b32 	%r48, 2145386496, %r47, %p14;
	mov.b32 	%r49, 0;
	mov.b64 	%fd133, {%r49, %r48};
	mov.b32 	%r50, 1071644672;
	mov.b64 	%fd134, {%r49, %r50};
	sub.f64 	%fd135, %fd133, %fd134;
	fma.rn.f64 	%fd136, %fd132, %fd133, %fd135;
	add.f64 	%fd137, %fd136, %fd136;
	selp.f64 	%fd138, %fd137, %fd136, %p14;
	setp.eq.s32 	%p15, %r44, 0;
	selp.f64 	%fd139, %fd10, %fd138, %p15;
	fma.rn.f64 	%fd140, %fd139, 0d4000000000000000, 0d3FF0000000000000;
	div.rn.f64 	%fd141, %fd139, %fd140;
	add.f64 	%fd142, %fd139, %fd141;
	setp.ge.f64 	%p16, %fd10, 0d408633CE8FB9F87E;
	selp.f64 	%fd288, 0d7FF0000000000000, %fd142, %p16;
$L__BB3_16:
	copysign.f64 	%fd151, %fd2, %fd288;
	neg.f64 	%fd152, %fd19;
	mul.f64 	%fd23, %fd151, %fd152;
	{
	.reg .b32 %temp; 
	mov.b64 	{%temp, %r51}, %fd1;
	}
	and.b32  	%r52, %r51, 2147483647;
	{
	.reg .b32 %temp; 
	mov.b64 	{%r53, %temp}, %fd1;
	}
	mov.b64 	%fd24, {%r53, %r52};
	setp.gt.u32 	%p17, %r52, 1072693247;
	@%p17 bra 	$L__BB3_18;
	mul.f64 	%fd181, %fd24, %fd24;
	fma.rn.f64 	%fd182, %fd181, 0d3D6B4C75AB274C53, 0d3DE611A561D87DEF;
	fma.rn.f64 	%fd183, %fd182, %fd181, 0d3E5AE64671B18F5C;
	fma.rn.f64 	%fd184, %fd183, %fd181, 0d3EC71DE3A465B1E4;
	fma.rn.f64 	%fd185, %fd184, %fd181, 0d3F2A01A01A02899D;
	fma.rn.f64 	%fd186, %fd185, %fd181, 0d3F811111111110A6;
	fma.rn.f64 	%fd187, %fd186, %fd181, 0d3FC5555555555556;
	mul.f64 	%fd188, %fd181, %fd187;
	fma.rn.f64 	%fd289, %fd188, %fd24, %fd24;
	bra.uni 	$L__BB3_19;
$L__BB3_18:
	{
	.reg .b32 %temp; 
	mov.b64 	{%temp, %r54}, %fd24;
	}
	fma.rn.f64 	%fd153, %fd24, 0d3FF71547652B82FE, 0d4338000000000000;
	{
	.reg .b32 %temp; 
	mov.b64 	{%r55, %temp}, %fd153;
	}
	add.s32 	%r56, %r55, -1;
	mov.f64 	%fd154, 0dC338000000000000;
	add.rn.f64 	%fd155, %fd153, %fd154;
	fma.rn.f64 	%fd156, %fd155, 0dBFE62E42FEFA39EF, %fd24;
	fma.rn.f64 	%fd157, %fd155, 0dBC7ABC9E3B39803F, %fd156;
	shl.b32 	%r57, %r54, 1;
	setp.lt.u32 	%p18, %r57, 2142496327;
	selp.f64 	%fd158, %fd24, %fd157, %p18;
	selp.b32 	%r58, 0, %r56, %p18;
	fma.rn.f64 	%fd159, %fd158, 0d3E21F4076ACD15B6, 0d3E5AF86D8EBD13CD;
	fma.rn.f64 	%fd160, %fd159, %fd158, 0d3E927E5092BA033D;
	fma.rn.f64 	%fd161, %fd160, %fd158, 0d3EC71DDE6C5F9DA1;
	fma.rn.f64 	%fd162, %fd161, %fd158, 0d3EFA01A018D034E6;
	fma.rn.f64 	%fd163, %fd162, %fd158, 0d3F2A01A01B3B6940;
	fma.rn.f64 	%fd164, %fd163, %fd158, 0d3F56C16C16C1B5DD;
	fma.rn.f64 	%fd165, %fd164, %fd158, 0d3F8111111110F74D;
	fma.rn.f64 	%fd166, %fd165, %fd158, 0d3FA555555555554D;
	fma.rn.f64 	%fd167, %fd166, %fd158, 0d3FC5555555555557;
	fma.rn.f64 	%fd168, %fd167, %fd158, 0d3FE0000000000000;
	mul.f64 	%fd169, %fd158, %fd168;
	fma.rn.f64 	%fd170, %fd169, %fd158, %fd158;
	setp.eq.s32 	%p19, %r58, 1024;
	shl.b32 	%r59, %r58, 20;
	add.s32 	%r60, %r59, 1072693248;
	selp.b32 	%r61, 2145386496, %r60, %p19;
	mov.b32 	%r62, 0;
	mov.b64 	%fd171, {%r62, %r61};
	mov.b32 	%r63, 1071644672;
	mov.b64 	%fd172, {%r62, %r63};
	sub.f64 	%fd173, %fd171, %fd172;
	fma.rn.f64 	%fd174, %fd170, %fd171, %fd173;
	add.f64 	%fd175, %fd174, %fd174;
	selp.f64 	%fd176, %fd175, %fd174, %p19;
	setp.eq.s32 	%p20, %r57, 0;
	selp.f64 	%fd177, %fd24, %fd176, %p20;
	fma.rn.f64 	%fd178, %fd177, 0d4000000000000000, 0d3FF0000000000000;
	div.rn.f64 	%fd179, %fd177, %fd178;
	add.f64 	%fd180, %fd177, %fd179;
	setp.ge.f64 	%p21, %fd24, 0d408633CE8FB9F87E;
	selp.f64 	%fd289, 0d7FF0000000000000, %fd180, %p21;
$L__BB3_19:
	abs.f64 	%fd28, %fd2;
	setp.neu.f64 	%p22, %fd28, 0d7FF0000000000000;
	@%p22 bra 	$L__BB3_21;
	mov.f64 	%fd194, 0d0000000000000000;
	mul.rn.f64 	%fd291, %fd2, %fd194;
	mov.b32 	%r85, 1;
	bra.uni 	$L__BB3_24;
$L__BB3_21:
	mul.f64 	%fd189, %fd2, 0d3FE45F306DC9C883;
	cvt.rni.s32.f64 	%r84, %fd189;
	cvt.rn.f64.s32 	%fd190, %r84;
	fma.rn.f64 	%fd191, %fd190, 0dBFF921FB54442D18, %fd2;
	fma.rn.f64 	%fd192, %fd190, 0dBC91A62633145C00, %fd191;
	fma.rn.f64 	%fd291, %fd190, 0dB97B839A252049C0, %fd192;
	setp.ltu.f64 	%p23, %fd28, 0d41E0000000000000;
	@%p23 bra 	$L__BB3_23;
	{ // callseq 2, 0
	.param .b64 param0;
	st.param.f64 	[param0], %fd2;
	.param .align 16 .b8 retval0[16];
	call.uni (retval0), 
	__internal_trig_reduction_slowpathd, 
	(
	param0
	);
	ld.param.f64 	%fd291, [retval0];
	ld.param.b32 	%r84, [retval0+8];
	} // callseq 2
$L__BB3_23:
	add.s32 	%r85, %r84, 1;
$L__BB3_24:
	shl.b32 	%r66, %r85, 6;
	cvt.u64.u32 	%rd14, %r66;
	and.b64  	%rd15, %rd14, 64;
	mov.u64 	%rd16, __cudart_sin_cos_coeffs;
	add.s64 	%rd17, %rd16, %rd15;
	mul.rn.f64 	%fd195, %fd291, %fd291;
	and.b32  	%r67, %r85, 1;
	setp.eq.b32 	%p24, %r67, 1;
	selp.f64 	%fd196, 0dBDA8FF8320FD8164, 0d3DE5DB65F9785EBA, %p24;
	ld.global.nc.v2.f64 	{%fd197, %fd198}, [%rd17];
	fma.rn.f64 	%fd199, %fd196, %fd195, %fd197;
	fma.rn.f64 	%fd200, %fd199, %fd195, %fd198;
	ld.global.nc.v2.f64 	{%fd201, %fd202}, [%rd17+16];
	fma.rn.f64 	%fd203, %fd200, %fd195, %fd201;
	fma.rn.f64 	%fd204, %fd203, %fd195, %fd202;
	ld.global.nc.v2.f64 	{%fd205, %fd206}, [%rd17+32];
	fma.rn.f64 	%fd207, %fd204, %fd195, %fd205;
	fma.rn.f64 	%fd208, %fd207, %fd195, %fd206;
	fma.rn.f64 	%fd209, %fd208, %fd291, %fd291;
	fma.rn.f64 	%fd210, %fd208, %fd195, 0d3FF0000000000000;
	selp.f64 	%fd211, %fd210, %fd209, %p24;
	and.b32  	%r68, %r85, 2;
	setp.eq.s32 	%p25, %r68, 0;
	mov.f64 	%fd212, 0d0000000000000000;
	sub.f64 	%fd213, %fd212, %fd211;
	selp.f64 	%fd214, %fd211, %fd213, %p25;
	copysign.f64 	%fd215, %fd1, %fd289;
	mul.f64 	%fd34, %fd215, %fd214;
	{
	.reg .b32 %temp; 
	mov.b64 	{%temp, %r69}, %fd24;
	}
	setp.gt.u32 	%p26, %r69, 1082536910;
	@%p26 bra 	$L__BB3_26;
	fma.rn.f64 	%fd216, %fd24, 0d3FF71547652B82FE, 0d4338000000000000;
	{
	.reg .b32 %temp; 
	mov.b64 	{%r70, %temp}, %fd216;
	}
	mov.f64 	%fd217, 0dC338000000000000;
	add.rn.f64 	%fd218, %fd216, %fd217;
	fma.rn.f64 	%fd219, %fd218, 0dBFE62E42FEFA39EF, %fd24;
	fma.rn.f64 	%fd220, %fd218, 0dBC7ABC9E3B39803F, %fd219;
	fma.rn.f64 	%fd221, %fd220, 0d3E5ADE1569CE2BDF, 0d3E928AF3FCA213EA;
	fma.rn.f64 	%fd222, %fd221, %fd220, 0d3EC71DEE62401315;
	fma.rn.f64 	%fd223, %fd222, %fd220, 0d3EFA01997C89EB71;
	fma.rn.f64 	%fd224, %fd223, %fd220, 0d3F2A01A014761F65;
	fma.rn.f64 	%fd225, %fd224, %fd220, 0d3F56C16C1852B7AF;
	fma.rn.f64 	%fd226, %fd225, %fd220, 0d3F81111111122322;
	fma.rn.f64 	%fd227, %fd226, %fd220, 0d3FA55555555502A1;
	fma.rn.f64 	%fd228, %fd227, %fd220, 0d3FC5555555555511;
	fma.rn.f64 	%fd229, %fd228, %fd220, 0d3FE000000000000B;
	fma.rn.f64 	%fd230, %fd229, %fd220, 0d3FF0000000000000;
	fma.rn.f64 	%fd231, %fd230, %fd220, 0d3FF0000000000000;
	shl.b32 	%r71, %r70, 20;
	{
	.reg .b32 %temp; 
	mov.b64 	{%r72, %temp}, %fd231;
	}
	{
	.reg .b32 %temp; 
	mov.b64 	{%temp, %r73}, %fd231;
	}
	add.s32 	%r74, %r71, %r73;
	add.s32 	%r75, %r74, -2097152;
	mov.b64 	%fd232, {%r72, %r75};
	rcp.approx.ftz.f64 	%fd233, %fd232;
	neg.f64 	%fd234, %fd232;
	fma.rn.f64 	%fd235, %fd234, %fd233, 0d3FF0000000000000;
	fma.rn.f64 	%fd236, %fd235, %fd235, %fd235;
	fma.rn.f64 	%fd237, %fd236, %fd233, %fd233;
	fma.rn.f64 	%fd292, %fd237, 0d3FB0000000000000, %fd232;
	bra.uni 	$L__BB3_27;
$L__BB3_26:
	setp.le.f64 	%p27, %fd1, 0d7FF0000000000000;
	selp.f64 	%fd292, 0d7FF0000000000000, %fd1, %p27;
$L__BB3_27:
	setp.neu.f64 	%p28, %fd28, 0d7FF0000000000000;
	@%p28 bra 	$L__BB3_29;
	mov.f64 	%fd243, 0d0000000000000000;
	mul.rn.f64 	%fd293, %fd2, %fd243;
	mov.b32 	%r86, 0;
	bra.uni 	$L__BB3_31;
$L__BB3_29:
	mul.f64 	%fd238, %fd2, 0d3FE45F306DC9C883;
	cvt.rni.s32.f64 	%r86, %fd238;
	cvt.rn.f64.s32 	%fd239, %r86;
	fma.rn.f64 	%fd240, %fd239, 0dBFF921FB54442D18, %fd2;
	fma.rn.f64 	%fd241, %fd239, 0dBC91A62633145C00, %fd240;
	fma.rn.f64 	%fd293, %fd239, 0dB97B839A252049C0, %fd241;
	setp.ltu.f64 	%p29, %fd28, 0d41E0000000000000;
	@%p29 bra 	$L__BB3_31;
	{ // callseq 3, 0
	.param .b64 param0;
	st.param.f64 	[param0], %fd2;
	.param .align 16 .b8 retval0[16];
	call.uni (retval0), 
	__internal_trig_reduction_slowpathd, 
	(
	param0
	);
	ld.param.f64 	%fd293, [retval0];
	ld.param.b32 	%r86, [retval0+8];
	} // callseq 3
$L__BB3_31:
	shl.b32 	%r78, %r86, 6;
	cvt.u64.u32 	%rd18, %r78;
	and.b64  	%rd19, %rd18, 64;
	add.s64 	%rd21, %rd16, %rd19;
	mul.rn.f64 	%fd244, %fd293, %fd293;
	and.b32  	%r79, %r86, 1;
	setp.eq.b32 	%p30, %r79, 1;
	selp.f64 	%fd245, 0dBDA8FF8320FD8164, 0d3DE5DB65F9785EBA, %p30;
	ld.global.nc.v2.f64 	{%fd246, %fd247}, [%rd21];
	fma.rn.f64 	%fd248, %fd245, %fd244, %fd246;
	fma.rn.f64 	%fd249, %fd248, %fd244, %fd247;
	ld.global.nc.v2.f64 	{%fd250, %fd251}, [%rd21+16];
	fma.rn.f64 	%fd252, %fd249, %fd244, %fd250;
	fma.rn.f64 	%fd253, %fd252, %fd244, %fd251;
	ld.global.nc.v2.f64 	{%fd254, %fd255}, [%rd21+32];
	fma.rn.f64 	%fd256, %fd253, %fd244, %fd254;
	fma.rn.f64 	%fd257, %fd256, %fd244, %fd255;
	fma.rn.f64 	%fd258, %fd257, %fd293, %fd293;
	fma.rn.f64 	%fd259, %fd257, %fd244, 0d3FF0000000000000;
	selp.f64 	%fd260, %fd259, %fd258, %p30;
	and.b32  	%r80, %r86, 2;
	setp.eq.s32 	%p31, %r80, 0;
	mov.f64 	%fd261, 0d0000000000000000;
	sub.f64 	%fd262, %fd261, %fd260;
	selp.f64 	%fd263, %fd260, %fd262, %p31;
	add.f64 	%fd264, %fd292, %fd292;
	mul.f64 	%fd265, %fd264, %fd263;
	abs.f64 	%fd266, %fd34;
	abs.f64 	%fd267, %fd265;
	add.f64 	%fd268, %fd266, %fd267;
	rcp.rn.f64 	%fd269, %fd268;
	mul.f64 	%fd270, %fd14, %fd269;
	mul.f64 	%fd271, %fd23, %fd269;
	mul.f64 	%fd272, %fd34, %fd269;
	mul.f64 	%fd273, %fd265, %fd269;
	mul.f64 	%fd274, %fd273, %fd273;
	fma.rn.f64 	%fd275, %fd272, %fd272, %fd274;
	rcp.rn.f64 	%fd276, %fd275;
	mul.f64 	%fd277, %fd271, %fd273;
	fma.rn.f64 	%fd278, %fd270, %fd272, %fd277;
	mul.f64 	%fd279, %fd278, %fd276;
	mul.f64 	%fd280, %fd271, %fd272;
	mul.f64 	%fd281, %fd270, %fd273;
	sub.f64 	%fd282, %fd280, %fd281;
	mul.f64 	%fd283, %fd282, %fd276;
	cvta.to.global.u64 	%rd22, %rd2;
	mul.wide.s32 	%rd23, %r1, 16;
	add.s64 	%rd24, %rd22, %rd23;
	st.global.v2.f64 	[%rd24], {%fd279, %fd283};
$L__BB3_32:
	ret;

}
	// .globl	_Z15real_to_complexPKdP7double2i
.visible .entry _Z15real_to_complexPKdP7double2i(
	.param .u64 .ptr .align 1 _Z15real_to_complexPKdP7double2i_param_0,
	.param .u64 .ptr .align 1 _Z15real_to_complexPKdP7double2i_param_1,
	.param .u32 _Z15real_to_complexPKdP7double2i_param_2
)
{
	.reg .pred 	%p<2>;
	.reg .b32 	%r<6>;
	.reg .b64 	%rd<9>;
	.reg .b64 	%fd<3>;

	ld.param.u64 	%rd1, [_Z15real_to_complexPKdP7double2i_param_0];
	ld.param.u64 	%rd2, [_Z15real_to_complexPKdP7double2i_param_1];
	ld.param.u32 	%r2, [_Z15real_to_complexPKdP7double2i_param_2];
	mov.u32 	%r3, %tid.x;
	mov.u32 	%r4, %ctaid.x;
	mov.u32 	%r5, %ntid.x;
	mad.lo.s32 	%r1, %r4, %r5, %r3;
	setp.ge.s32 	%p1, %r1, %r2;
	@%p1 bra 	$L__BB4_2;
	cvta.to.global.u64 	%rd3, %rd1;
	cvta.to.global.u64 	%rd4, %rd2;
	mul.wide.s32 	%rd5, %r1, 8;
	add.s64 	%rd6, %rd3, %rd5;
	ld.global.f64 	%fd1, [%rd6];
	mul.wide.s32 	%rd7, %r1, 16;
	add.s64 	%rd8, %rd4, %rd7;
	mov.f64 	%fd2, 0d0000000000000000;
	st.global.v2.f64 	[%rd8], {%fd1, %fd2};
$L__BB4_2:
	ret;

}
	// .globl	_Z15complex_to_realPK7double2Pdi
.visible .entry _Z15complex_to_realPK7double2Pdi(
	.param .u64 .ptr .align 1 _Z15complex_to_realPK7double2Pdi_param_0,
	.param .u64 .ptr .align 1 _Z15complex_to_realPK7double2Pdi_param_1,
	.param .u32 _Z15complex_to_realPK7double2Pdi_param_2
)
{
	.reg .pred 	%p<2>;
	.reg .b32 	%r<6>;
	.reg .b64 	%rd<9>;
	.reg .b64 	%fd<2>;

	ld.param.u64 	%rd1, [_Z15complex_to_realPK7double2Pdi_param_0];
	ld.param.u64 	%rd2, [_Z15complex_to_realPK7double2Pdi_param_1];
	ld.param.u32 	%r2, [_Z15complex_to_realPK7double2Pdi_param_2];
	mov.u32 	%r3, %tid.x;
	mov.u32 	%r4, %ctaid.x;
	mov.u32 	%r5, %ntid.x;
	mad.lo.s32 	%r1, %r4, %r5, %r3;
	setp.ge.s32 	%p1, %r1, %r2;
	@%p1 bra 	$L__BB5_2;
	cvta.to.global.u64 	%rd3, %rd1;
	cvta.to.global.u64 	%rd4, %rd2;
	mul.wide.s32 	%rd5, %r1, 16;
	add.s64 	%rd6, %rd3, %rd5;
	ld.global.f64 	%fd1, [%rd6];
	mul.wide.s32 	%rd7, %r1, 8;
	add.s64 	%rd8, %rd4, %rd7;
	st.global.f64 	[%rd8], %fd1;
$L__BB5_2:
	ret;

}
	// .globl	_Z16conjugate_vectorP7double2S0_i
.visible .entry _Z16conjugate_vectorP7double2S0_i(
	.param .u64 .ptr .align 1 _Z16conjugate_vectorP7double2S0_i_param_0,
	.param .u64 .ptr .align 1 _Z16conjugate_vectorP7double2S0_i_param_1,
	.param .u32 _Z16conjugate_vectorP7double2S0_i_param_2
)
{
	.reg .pred 	%p<2>;
	.reg .b32 	%r<6>;
	.reg .b64 	%rd<8>;
	.reg .b64 	%fd<4>;

	ld.param.u64 	%rd1, [_Z16conjugate_vectorP7double2S0_i_param_0];
	ld.param.u64 	%rd2, [_Z16conjugate_vectorP7double2S0_i_param_1];
	ld.param.u32 	%r2, [_Z16conjugate_vectorP7double2S0_i_param_2];
	mov.u32 	%r3, %ctaid.x;
	mov.u32 	%r4, %ntid.x;
	mov.u32 	%r5, %tid.x;
	mad.lo.s32 	%r1, %r3, %r4, %r5;
	setp.ge.s32 	%p1, %r1, %r2;
	@%p1 bra 	$L__BB6_2;
	cvta.to.global.u64 	%rd3, %rd1;
	cvta.to.global.u64 	%rd4, %rd2;
	mul.wide.s32 	%rd5, %r1, 16;
	add.s64 	%rd6, %rd3, %rd5;
	ld.global.v2.f64 	{%fd1, %fd2}, [%rd6];
	neg.f64 	%fd3, %fd2;
	add.s64 	%rd7, %rd4, %rd5;
	st.global.v2.f64 	[%rd7], {%fd1, %fd3};
$L__BB6_2:
	ret;

}
	// .globl	_Z26compute_rhs_phi_expressionPK7double2S1_S1_PS_di
.visible .entry _Z26compute_rhs_phi_expressionPK7double2S1_S1_PS_di(
	.param .u64 .ptr .align 1 _Z26compute_rhs_phi_expressionPK7double2S1_S1_PS_di_param_0,
	.param .u64 .ptr .align 1 _Z26compute_rhs_phi_expressionPK7double2S1_S1_PS_di_param_1,
	.param .u64 .ptr .align 1 _Z26compute_rhs_phi_expressionPK7double2S1_S1_PS_di_param_2,
	.param .u64 .ptr .align 1 _Z26compute_rhs_phi_expressionPK7double2S1_S1_PS_di_param_3,
	.param .f64 _Z26compute_rhs_phi_expressionPK7double2S1_S1_PS_di_param_4,
	.param .u32 _Z26compute_rhs_phi_expressionPK7double2S1_S1_PS_di_param_5
)
{
	.reg .pred 	%p<8>;
	.reg .b32 	%r<6>;
	.reg .b64 	%rd<15>;
	.reg .b64 	%fd<47>;

	ld.param.u64 	%rd2, [_Z26compute_rhs_phi_expressionPK7double2S1_S1_PS_di_param_1];
	ld.param.u64 	%rd3, [_Z26compute_rhs_phi_expressionPK7double2S1_S1_PS_di_param_2];
	ld.param.u64 	%rd4, [_Z26compute_rhs_phi_expressionPK7double2S1_S1_PS_di_param_3];
	ld.param.f64 	%fd1, [_Z26compute_rhs_phi_expressionPK7double2S1_S1_PS_di_param_4];
	ld.param.u32 	%r2, [_Z26compute_rhs_phi_expressionPK7double2S1_S1_PS_di_param_5];
	mov.u32 	%r3, %ctaid.x;
	mov.u32 	%r4, %ntid.x;
	mov.u32 	%r5, %tid.x;
	mad.lo.s32 	%r1, %r3, %r4, %r5;
	setp.ge.s32 	%p1, %r1, %r2;
	@%p1 bra 	$L__BB7_2;
	ld.param.u64 	%rd14, [_Z26compute_rhs_phi_expressionPK7double2S1_S1_PS_di_param_0];
	cvta.to.global.u64 	%rd5, %rd14;
	cvta.to.global.u64 	%rd6, %rd2;
	cvta.to.global.u64 	%rd7, %rd3;
	cvta.to.global.u64 	%rd8, %rd4;
	mul.wide.s32 	%rd9, %r1, 16;
	add.s64 	%rd10, %rd5, %rd9;
	ld.global.f64 	%fd2, [%rd10+8];
	add.s64 	%rd11, %rd6, %rd9;
	ld.global.v2.f64 	{%fd3, %fd4}, [%rd11];
	abs.f64 	%fd5, %fd3;
	abs.f64 	%fd6, %fd4;
	setp.gt.f64 	%p2, %fd5, %fd6;
	selp.f64 	%fd7, %fd5, %fd6, %p2;
	selp.f64 	%fd8, %fd6, %fd5, %p2;
	div.rn.f64 	%fd10, %fd8, %fd7;
	fma.rn.f64 	%fd11, %fd10, %fd10, 0d3FF0000000000000;
	sqrt.rn.f64 	%fd12, %fd11;
	mul.f64 	%fd13, %fd7, %fd12;
	setp.eq.f64 	%p3, %fd7, 0d0000000000000000;
	max.f64 	%fd14, %fd7, %fd8;
	setp.gt.f64 	%p4, %fd14, 0d7FEFFFFFFFFFFFFF;
	add.f64 	%fd15, %fd5, %fd6;
	selp.f64 	%fd16, %fd15, %fd13, %p3;
	selp.f64 	%fd17, %fd15, %fd16, %p4;
	mul.f64 	%fd18, %fd17, %fd17;
	add.s64 	%rd12, %rd7, %rd9;
	ld.global.v2.f64 	{%fd19, %fd20}, [%rd12];
	abs.f64 	%fd21, %fd19;
	abs.f64 	%fd22, %fd20;
	setp.gt.f64 	%p5, %fd21, %fd22;
	selp.f64 	%fd23, %fd21, %fd22, %p5;
	selp.f64 	%fd24, %fd22, %fd21, %p5;
	div.rn.f64 	%fd26, %fd24, %fd23;
	fma.rn.f64 	%fd27, %fd26, %fd26, 0d3FF0000000000000;
	sqrt.rn.f64 	%fd28, %fd27;
	mul.f64 	%fd29, %fd23, %fd28;
	setp.eq.f64 	%p6, %fd23, 0d0000000000000000;
	max.f64 	%fd30, %fd23, %fd24;
	setp.gt.f64 	%p7, %fd30, 0d7FEFFFFFFFFFFFFF;
	add.f64 	%fd31, %fd21, %fd22;
	selp.f64 	%fd32, %fd31, %fd29, %p6;
	selp.f64 	%fd33, %fd31, %fd32, %p7;
	mul.f64 	%fd34, %fd33, %fd33;
	ld.global.f64 	%fd35, [%rd6+16];
	mul.f64 	%fd36, %fd4, %fd20;
	fma.rn.f64 	%fd37, %fd35, %fd19, %fd36;
	add.f64 	%fd38, %fd1, 0d3FF0000000000000;
	mul.f64 	%fd39, %fd18, 0d3FE0000000000000;
	mul.f64 	%fd40, %fd38, %fd2;
	sub.f64 	%fd41, %fd39, %fd40;
	mul.f64 	%fd42, %fd1, 0d3FE0000000000000;
	fma.rn.f64 	%fd43, %fd42, %fd34, %fd41;
	mul.f64 	%fd44, %fd1, %fd37;
	sub.f64 	%fd45, %fd43, %fd44;
	add.s64 	%rd13, %rd8, %rd9;
	mov.f64 	%fd46, 0d0000000000000000;
	st.global.v2.f64 	[%rd13], {%fd45, %fd46};
$L__BB7_2:
	ret;

}
.func  (.param .align 16 .b8 func_retval0[16]) __internal_trig_reduction_slowpathd(
	.param .b64 __internal_trig_reduction_slowpathd_param_0
)
{
	.local .align 8 .b8 	__local_depot8[40];
	.reg .b64 	%SP;
	.reg .b64 	%SPL;
	.reg .pred 	%p<10>;
	.reg .b32 	%r<47>;
	.reg .b64 	%rd<74>;
	.reg .b64 	%fd<5>;

	mov.u64 	%SPL, __local_depot8;
	ld.param.f64 	%fd4, [__internal_trig_reduction_slowpathd_param_0];
	add.u64 	%rd1, %SPL, 0;
	{
	.reg .b32 %temp; 
	mov.b64 	{%temp, %r1}, %fd4;
	}
	shr.u32 	%r2, %r1, 20;
	and.b32  	%r3, %r2, 2047;
	setp.eq.s32 	%p1, %r3, 2047;
	mov.b32 	%r46, 0;
	@%p1 bra 	$L__BB8_9;
	add.s32 	%r20, %r3, -1024;
	mov.b64 	%rd20, %fd4;
	shl.b64 	%rd2, %rd20, 11;
	shr.u32 	%r4, %r20, 6;
	sub.s32 	%r45, 15, %r4;
	sub.s32 	%r21, 19, %r4;
	setp.lt.u32 	%p2, %r20, 128;
	selp.b32 	%r6, 18, %r21, %p2;
	setp.ge.s32 	%p3, %r45, %r6;
	mov.b64 	%rd70, 0;
	@%p3 bra 	$L__BB8_4;
	add.s32 	%r23, %r6, %r4;
	neg.s32 	%r43, %r23;
	or.b64  	%rd3, %rd2, -9223372036854775808;
	mov.b64 	%rd70, 0;
	mov.b32 	%r42, 0;
	mov.u64 	%rd25, __cudart_i2opi_d;
	mov.u32 	%r44, %r45;
$L__BB8_3:
	.pragma "nounroll";
	mul.wide.s32 	%rd22, %r42, 8;
	add.s64 	%rd23, %rd1, %rd22;
	mul.wide.s32 	%rd24, %r44, 8;
	add.s64 	%rd26, %rd25, %rd24;
	ld.global.nc.u64 	%rd27, [%rd26];
	{
	.reg .u32 %r0, %r1, %r2, %r3, %alo, %ahi, %blo, %bhi, %clo, %chi;
	mov.b64 	{%alo,%ahi}, %rd27;
	mov.b64 	{%blo,%bhi}, %rd3;
	mov.b64 	{%clo,%chi}, %rd70;
	mad.lo.cc.u32 	%r0, %alo, %blo, %clo;
	madc.hi.cc.u32 	%r1, %alo, %blo, %chi;
	madc.hi.u32 	%r2, %alo, %bhi, 0;
	mad.lo.cc.u32 	%r1, %alo, %bhi, %r1;
	madc.hi.cc.u32 	%r2, %ahi, %blo, %r2;
	madc.hi.u32 	%r3, %ahi, %bhi, 0;
	mad.lo.cc.u32 	%r1, %ahi, %blo, %r1;
	madc.lo.cc.u32 	%r2, %ahi, %bhi, %r2;
	addc.u32 	%r3, %r3, 0;
	mov.b64 	%rd28, {%r0,%r1};
	mov.b64 	%rd70, {%r2,%r3};
	}
	st.local.u64 	[%rd23], %rd28;
	add.s32 	%r44, %r44, 1;
	add.s32 	%r43, %r43, 1;
	add.s32 	%r42, %r42, 1;
	setp.ne.s32 	%p4, %r43, -15;
	mov.u32 	%r45, %r6;
	@%p4 bra 	$L__BB8_3;
$L__BB8_4:
	cvt.s64.s32 	%rd29, %r45;
	cvt.u64.u32 	%rd30, %r4;
	add.s64 	%rd31, %rd30, %rd29;
	shl.b64 	%rd32, %rd31, 3;
	add.s64 	%rd33, %rd1, %rd32;
	st.local.u64 	[%rd33+-120], %rd70;
	and.b32  	%r15, %r2, 63;
	ld.local.u64 	%rd72, [%rd1+16];
	ld.local.u64 	%rd71, [%rd1+24];
	setp.eq.s32 	%p5, %r15, 0;
	@%p5 bra 	$L__BB8_6;
	shl.b64 	%rd34, %rd71, %r15;
	shr.u64 	%rd35, %rd72, 1;
	xor.b32  	%r24, %r15, 63;
	shr.u64 	%rd36, %rd35, %r24;
	or.b64  	%rd71, %rd34, %rd36;
	ld.local.u64 	%rd37, [%rd1+8];
	shl.b64 	%rd38, %rd72, %r15;
	shr.u64 	%rd39, %rd37, 1;
	shr.u64 	%rd40, %rd39, %r24;
	or.b64  	%rd72, %rd38, %rd40;
$L__BB8_6:
	and.b32  	%r25, %r1, -2147483648;
	shr.u64 	%rd41, %rd71, 62;
	cvt.u32.u64 	%r26, %rd41;
	mov.b64 	{%r27, %r28}, %rd71;
	mov.b64 	{%r29, %r30}, %rd72;
	shf.l.wrap.b32 	%r31, %r30, %r27, 2;
	shf.l.wrap.b32 	%r32, %r27, %r28, 2;
	mov.b64 	%rd42, {%r31, %r32};
	shl.b64 	%rd43, %rd72, 2;
	shr.u64 	%rd44, %rd42, 63;
	cvt.u32.u64 	%r33, %rd44;
	add.s32 	%r34, %r33, %r26;
	setp.eq.s32 	%p6, %r25, 0;
	neg.s32 	%r35, %r34;
	selp.b32 	%r46, %r34, %r35, %p6;
	setp.gt.s64 	%p7, %rd42, -1;
	mov.b64 	%rd45, 0;
	{
	.reg .u32 %r0, %r1, %r2, %r3, %a0, %a1, %a2, %a3, %b0, %b1, %b2, %b3;
	mov.b64 	{%a0,%a1}, %rd45;
	mov.b64 	{%a2,%a3}, %rd45;
	mov.b64 	{%b0,%b1}, %rd43;
	mov.b64 	{%b2,%b3}, %rd42;
	sub.cc.u32 	%r0, %a0, %b0;
	subc.cc.u32 	%r1, %a1, %b1;
	subc.cc.u32 	%r2, %a2, %b2;
	subc.u32 	%r3, %a3, %b3;
	mov.b64 	%rd46, {%r0,%r1};
	mov.b64 	%rd47, {%r2,%r3};
	}
	xor.b32  	%r36, %r25, -2147483648;
	selp.b64 	%rd73, %rd42, %rd47, %p7;
	selp.b64 	%rd14, %rd43, %rd46, %p7;
	selp.b32 	%r17, %r25, %r36, %p7;
	clz.b64 	%r37, %rd73;
	cvt.u64.u32 	%rd15, %r37;
	setp.eq.s32 	%p8, %r37, 0;
	@%p8 bra 	$L__BB8_8;
	cvt.u32.u64 	%r38, %rd15;
	and.b32  	%r39, %r38, 63;
	shl.b64 	%rd48, %rd73, %r39;
	shr.u64 	%rd49, %rd14, 1;
	not.b32 	%r40, %r38;
	and.b32  	%r41, %r40, 63;
	shr.u64 	%rd50, %rd49, %r41;
	or.b64  	%rd73, %rd48, %rd50;
$L__BB8_8:
	mov.b64 	%rd51, -3958705157555305931;
	{
	.reg .u32 %r0, %r1, %r2, %r3, %alo, %ahi, %blo, %bhi;
	mov.b64 	{%alo,%ahi}, %rd73;
	mov.b64 	{%blo,%bhi}, %rd51;
	mul.lo.u32 	%r0, %alo, %blo;
	mul.hi.u32 	%r1, %alo, %blo;
	mad.lo.cc.u32 	%r1, %alo, %bhi, %r1;
	madc.hi.u32 	%r2, %alo, %bhi, 0;
	mad.lo.cc.u32 	%r1, %ahi, %blo, %r1;
	madc.hi.cc.u32 	%r2, %ahi, %blo, %r2;
	madc.hi.u32 	%r3, %ahi, %bhi, 0;
	mad.lo.cc.u32 	%r2, %ahi, %bhi, %r2;
	addc.u32 	%r3, %r3, 0;
	mov.b64 	%rd52, {%r0,%r1};
	mov.b64 	%rd53, {%r2,%r3};
	}
	setp.gt.s64 	%p9, %rd53, 0;
	{
	.reg .u32 %r0, %r1, %r2, %r3, %a0, %a1, %a2, %a3, %b0, %b1, %b2, %b3;
	mov.b64 	{%a0,%a1}, %rd52;
	mov.b64 	{%a2,%a3}, %rd53;
	mov.b64 	{%b0,%b1}, %rd52;
	mov.b64 	{%b2,%b3}, %rd53;
	add.cc.u32 	%r0, %a0, %b0;
	addc.cc.u32 	%r1, %a1, %b1;
	addc.cc.u32 	%r2, %a2, %b2;
	addc.u32 	%r3, %a3, %b3;
	mov.b64 	%rd54, {%r0,%r1};
	mov.b64 	%rd55, {%r2,%r3};
	}
	selp.b64 	%rd56, %rd55, %rd53, %p9;
	selp.s64 	%rd57, -1, 0, %p9;
	sub.s64 	%rd58, %rd57, %rd15;
	cvt.u64.u32 	%rd59, %r17;
	shl.b64 	%rd60, %rd59, 32;
	add.s64 	%rd61, %rd56, 1;
	shr.u64 	%rd62, %rd61, 10;
	add.s64 	%rd63, %rd62, 1;
	shr.u64 	%rd64, %rd63, 1;
	shl.b64 	%rd65, %rd58, 52;
	add.s64 	%rd66, %rd65, %rd64;
	add.s64 	%rd67, %rd66, 4602678819172646912;
	or.b64  	%rd68, %rd67, %rd60;
	mov.b64 	%fd4, %rd68;
$L__BB8_9:
	st.param.f64 	[func_retval0], %fd4;
	st.param.b32 	[func_retval0+8], %r46;
	ret;

}


// ===== COMPILED SASS (sm_100) =====

	.target	sm_100

	.elftype	@"ET_EXEC"


//--------------------- .note.nv.tkinfo           --------------------------
	.section	.note.nv.tkinfo,"",@"SHT_NOTE"
	.sectionflags	@"SHF_NOTE_NV_TKINFO"
	.tkinfo
        /*0018*/ 	.word	0x00000002
        /*0030*/ 	.string	""
        /*0030*/ 	.string	"ptxas"
        /*0030*/ 	.string	"Cuda compilation tools, release 13.0, V13.0.88"
        /*0030*/ 	.string	"Build cuda_13.0.r13.0/compiler.36424714_0"
        /*0030*/ 	.string	"-arch sm_100 -m 64 "



//--------------------- .note.nv.cuinfo           --------------------------
	.section	.note.nv.cuinfo,"",@"SHT_NOTE"
	.sectionflags	@"SHF_NOTE_NV_CUINFO"
        /*0018*/ 	.short	0x0002
        /*001a*/ 	.short	0x0064
        /*001c*/ 	.short	0x0082
	.zero		2


//--------------------- .nv.info                  --------------------------
	.section	.nv.info,"",@"SHT_CUDA_INFO"
	.align	4


	//----- nvinfo : EIATTR_REGCOUNT
	.align		4
        /*0000*/ 	.byte	0x04, 0x2f
        /*0002*/ 	.short	(.L_3 - .L_2)
	.align		4
.L_2:
        /*0004*/ 	.word	index@(_Z21complex_pointwise_mulPK7double2S1_PS_i)
        /*0008*/ 	.word	0x00000016


	//----- nvinfo : EIATTR_FRAME_SIZE
	.align		4
.L_3:
        /*000c*/ 	.byte	0x04, 0x11
        /*000e*/ 	.short	(.L_5 - .L_4)
	.align		4
.L_4:
        /*0010*/ 	.word	index@(_Z21complex_pointwise_mulPK7double2S1_PS_i)
        /*0014*/ 	.word	0x00000000


	//----- nvinfo : EIATTR_REGCOUNT
	.align		4
.L_5:
        /*0018*/ 	.byte	0x04, 0x2f
        /*001a*/ 	.short	(.L_7 - .L_6)
	.align		4
.L_6:
        /*001c*/ 	.word	index@(_Z28vector_subtract_complex_realPK7double2PKdPS_i)
        /*0020*/ 	.word	0x0000000e


	//----- nvinfo : EIATTR_FRAME_SIZE
	.align		4
.L_7:
        /*0024*/ 	.byte	0x04, 0x11
        /*0026*/ 	.short	(.L_9 - .L_8)
	.align		4
.L_8:
        /*0028*/ 	.word	index@(_Z28vector_subtract_complex_realPK7double2PKdPS_i)
        /*002c*/ 	.word	0x00000000


	//----- nvinfo : EIATTR_REGCOUNT
	.align		4
.L_9:
        /*0030*/ 	.byte	0x04, 0x2f
        /*0032*/ 	.short	(.L_11 - .L_10)
	.align		4
.L_10:
        /*0034*/ 	.word	index@(_Z30vector_scalar_add_complex_realPK7double2dPS_ii)
        /*0038*/ 	.word	0x0000000c


	//----- nvinfo : EIATTR_FRAME_SIZE
	.align		4
.L_11:
        /*003c*/ 	.byte	0x04, 0x11
        /*003e*/ 	.short	(.L_13 - .L_12)
	.align		4
.L_12:
        /*0040*/ 	.word	index@(_Z30vector_scalar_add_complex_realPK7double2dPS_ii)
        /*0044*/ 	.word	0x00000000


	//----- nvinfo : EIATTR_REGCOUNT
	.align		4
.L_13:
        /*0048*/ 	.byte	0x04, 0x2f
        /*004a*/ 	.short	(.L_15 - .L_14)
	.align		4
.L_14:
        /*004c*/ 	.word	index@(_Z17cotangent_complexPK7double2PS_i)
        /*0050*/ 	.word	0x00000026


	//----- nvinfo : EIATTR_FRAME_SIZE
	.align		4
.L_15:
        /*0054*/ 	.byte	0x04, 0x11
        /*0056*/ 	.short	(.L_17 - .L_16)
	.align		4
.L_16:
        /*0058*/ 	.word	index@($_Z17cotangent_complexPK7double2PS_i$__internal_trig_reduction_slowpathd)
        /*005c*/ 	.word	0x00000028


	//----- nvinfo : EIATTR_FRAME_SIZE
	.align		4
.L_17:
        /*0060*/ 	.byte	0x04, 0x11
        /*0062*/ 	.short	(.L_19 - .L_18)
	.align		4
.L_18:
        /*0064*/ 	.word	index@($__internal_3_$__cuda_sm20_div_rn_f64_full)
        /*0068*/ 	.word	0x00000028


	//----- nvinfo : EIATTR_FRAME_SIZE
	.align		4
.L_19:
        /*006c*/ 	.byte	0x04, 0x11
        /*006e*/ 	.short	(.L_21 - .L_20)
	.align		4
.L_20:
        /*0070*/ 	.word	index@($__internal_2_$__cuda_sm20_dblrcp_rn_slowpath_v3)
        /*0074*/ 	.word	0x00000028


	//----- nvinfo : EIATTR_FRAME_SIZE
	.align		4
.L_21:
        /*0078*/ 	.byte	0x04, 0x11
        /*007a*/ 	.short	(.L_23 - .L_22)
	.align		4
.L_22:
        /*007c*/ 	.word	index@(_Z17cotangent_complexPK7double2PS_i)
        /*0080*/ 	.word	0x00000028


	//----- nvinfo : EIATTR_REGCOUNT
	.align		4
.L_23:
        /*0084*/ 	.byte	0x04, 0x2f
        /*0086*/ 	.short	(.L_25 - .L_24)
	.align		4
.L_24:
        /*0088*/ 	.word	index@(_Z15real_to_complexPKdP7double2i)
        /*008c*/ 	.word	0x0000000e


	//----- nvinfo : EIATTR_FRAME_SIZE
	.align		4
.L_25:
        /*0090*/ 	.byte	0x04, 0x11
        /*0092*/ 	.short	(.L_27 - .L_26)
	.align		4
.L_26:
        /*0094*/ 	.word	index@(_Z15real_to_complexPKdP7double2i)
        /*0098*/ 	.word	0x00000000


	//----- nvinfo : EIATTR_REGCOUNT
	.align		4
.L_27:
        /*009c*/ 	.byte	0x04, 0x2f
        /*009e*/ 	.short	(.L_29 - .L_28)
	.align		4
.L_28:
        /*00a0*/ 	.word	index@(_Z15complex_to_realPK7double2Pdi)
        /*00a4*/ 	.word	0x0000000a


	//----- nvinfo : EIATTR_FRAME_SIZE
	.align		4
.L_29:
        /*00a8*/ 	.byte	0x04, 0x11
        /*00aa*/ 	.short	(.L_31 - .L_30)
	.align		4
.L_30:
        /*00ac*/ 	.word	index@(_Z15complex_to_realPK7double2Pdi)
        /*00b0*/ 	.word	0x00000000


	//----- nvinfo : EIATTR_REGCOUNT
	.align		4
.L_31:
        /*00b4*/ 	.byte	0x04, 0x2f
        /*00b6*/ 	.short	(.L_33 - .L_32)
	.align		4
.L_32:
        /*00b8*/ 	.word	index@(_Z16conjugate_vectorP7double2S0_i)
        /*00bc*/ 	.word	0x00000010


	//----- nvinfo : EIATTR_FRAME_SIZE
	.align		4
.L_33:
        /*00c0*/ 	.byte	0x04, 0x11
        /*00c2*/ 	.short	(.L_35 - .L_34)
	.align		4
.L_34:
        /*00c4*/ 	.word	index@(_Z16conjugate_vectorP7double2S0_i)
        /*00c8*/ 	.word	0x00000000


	//----- nvinfo : EIATTR_REGCOUNT
	.align		4
.L_35:
        /*00cc*/ 	.byte	0x04, 0x2f
        /*00ce*/ 	.short	(.L_37 - .L_36)
	.align		4
.L_36:
        /*00d0*/ 	.word	index@(_Z26compute_rhs_phi_expressionPK7double2S1_S1_PS_di)
        /*00d4*/ 	.word	0x0000002a


	//----- nvinfo : EIATTR_FRAME_SIZE
	.align		4
.L_37:
        /*00d8*/ 	.byte	0x04, 0x11
        /*00da*/ 	.short	(.L_39 - .L_38)
	.align		4
.L_38:
        /*00dc*/ 	.word	index@($__internal_1_$__cuda_sm20_dsqrt_rn_f64_mediumpath_v1)
        /*00e0*/ 	.word	0x00000000


	//----- nvinfo : EIATTR_FRAME_SIZE
	.align		4
.L_39:
        /*00e4*/ 	.byte	0x04, 0x11
        /*00e6*/ 	.short	(.L_41 - .L_40)
	.align		4
.L_40:
        /*00e8*/ 	.word	index@($__internal_0_$__cuda_sm20_div_rn_f64_full)
        /*00ec*/ 	.word	0x00000000


	//----- nvinfo : EIATTR_FRAME_SIZE
	.align		4
.L_41:
        /*00f0*/ 	.byte	0x04, 0x11
        /*00f2*/ 	.short	(.L_43 - .L_42)
	.align		4
.L_42:
        /*00f4*/ 	.word	index@(_Z26compute_rhs_phi_expressionPK7double2S1_S1_PS_di)
        /*00f8*/ 	.word	0x00000000


	//----- nvinfo : EIATTR_MIN_STACK_SIZE
	.align		4
.L_43:
        /*00fc*/ 	.byte	0x04, 0x12
        /*00fe*/ 	.short	(.L_45 - .L_44)
	.align		4
.L_44:
        /*0100*/ 	.word	index@(_Z26compute_rhs_phi_expressionPK7double2S1_S1_PS_di)
        /*0104*/ 	.word	0x00000000


	//----- nvinfo : EIATTR_MIN_STACK_SIZE
	.align		4
.L_45:
        /*0108*/ 	.byte	0x04, 0x12
        /*010a*/ 	.short	(.L_47 - .L_46)
	.align		4
.L_46:
        /*010c*/ 	.word	index@(_Z16conjugate_vectorP7double2S0_i)
        /*0110*/ 	.word	0x00000000


	//----- nvinfo : EIATTR_MIN_STACK_SIZE
	.align		4
.L_47:
        /*0114*/ 	.byte	0x04, 0x12
        /*0116*/ 	.short	(.L_49 - .L_48)
	.align		4
.L_48:
        /*0118*/ 	.word	index@(_Z15complex_to_realPK7double2Pdi)
        /*011c*/ 	.word	0x00000000


	//----- nvinfo : EIATTR_MIN_STACK_SIZE
	.align		4
.L_49:
        /*0120*/ 	.byte	0x04, 0x12
        /*0122*/ 	.short	(.L_51 - .L_50)
	.align		4
.L_50:
        /*0124*/ 	.word	index@(_Z15real_to_complexPKdP7double2i)
        /*0128*/ 	.word	0x00000000


	//----- nvinfo : EIATTR_MIN_STACK_SIZE
	.align		4
.L_51:
        /*012c*/ 	.byte	0x04, 0x12
        /*012e*/ 	.short	(.L_53 - .L_52)
	.align		4
.L_52:
        /*0130*/ 	.word	index@(_Z17cotangent_complexPK7double2PS_i)
        /*0134*/ 	.word	0x00000028


	//----- nvinfo : EIATTR_MIN_STACK_SIZE
	.align		4
.L_53:
        /*0138*/ 	.byte	0x04, 0x12
        /*013a*/ 	.short	(.L_55 - .L_54)
	.align		4
.L_54:
        /*013c*/ 	.word	index@(_Z30vector_scalar_add_complex_realPK7double2dPS_ii)
        /*0140*/ 	.word	0x00000000


	//----- nvinfo : EIATTR_MIN_STACK_SIZE
	.align		4
.L_55:
        /*0144*/ 	.byte	0x04, 0x12
        /*0146*/ 	.short	(.L_57 - .L_56)
	.align		4
.L_56:
        /*0148*/ 	.word	index@(_Z28vector_subtract_complex_realPK7double2PKdPS_i)
        /*014c*/ 	.word	0x00000000


	//----- nvinfo : EIATTR_MIN_STACK_SIZE
	.align		4
.L_57:
        /*0150*/ 	.byte	0x04, 0x12
        /*0152*/ 	.short	(.L_59 - .L_58)
	.align		4
.L_58:
        /*0154*/ 	.word	index@(_Z21complex_pointwise_mulPK7double2S1_PS_i)
        /*0158*/ 	.word	0x00000000
.L_59:


//--------------------- .nv.compat                --------------------------
	.section	.nv.compat,"",@"SHT_CUDA_COMPAT_INFO"
	.align	4
        /*0000*/ 	.byte	0x02, 0x09, 0x00, 0x00, 0x02, 0x02, 0x01, 0x00, 0x02, 0x05, 0x05, 0x00, 0x03, 0x07, 0x01, 0x01
        /*0010*/ 	.byte	0x02, 0x03, 0x00, 0x00, 0x02, 0x06, 0x01, 0x00, 0x04, 0x0b, 0x08, 0x00, 0x01, 0x00, 0x00, 0x00
        /*0020*/ 	.byte	0x00, 0x00, 0x00, 0x00


//--------------------- .nv.info._Z26compute_rhs_phi_expressionPK7double2S1_S1_PS_di --------------------------
	.section	.nv.info._Z26compute_rhs_phi_expressionPK7double2S1_S1_PS_di,"",@"SHT_CUDA_INFO"
	.sectionflags	@""
	.align	4


	//----- nvinfo : EIATTR_CUDA_API_VERSION
	.align		4
        /*0000*/ 	.byte	0x04, 0x37
        /*0002*/ 	.short	(.L_61 - .L_60)
.L_60:
        /*0004*/ 	.word	0x00000082


	//----- nvinfo : EIATTR_KPARAM_INFO
	.align		4
.L_61:
        /*0008*/ 	.byte	0x04, 0x17
        /*000a*/ 	.short	(.L_63 - .L_62)
.L_62:
        /*000c*/ 	.word	0x00000000
        /*0010*/ 	.short	0x0005
        /*0012*/ 	.short	0x0028
        /*0014*/ 	.byte	0x00, 0xf0, 0x11, 0x00


	//----- nvinfo : EIATTR_KPARAM_INFO
	.align		4
.L_63:
        /*0018*/ 	.byte	0x04, 0x17
        /*001a*/ 	.short	(.L_65 - .L_64)
.L_64:
        /*001c*/ 	.word	0x00000000
        /*0020*/ 	.short	0x0004
        /*0022*/ 	.short	0x0020
        /*0024*/ 	.byte	0x00, 0xf0, 0x21, 0x00


	//----- nvinfo : EIATTR_KPARAM_INFO
	.align		4
.L_65:
        /*0028*/ 	.byte	0x04, 0x17
        /*002a*/ 	.short	(.L_67 - .L_66)
.L_66:
        /*002c*/ 	.word	0x00000000
        /*0030*/ 	.short	0x0003
        /*0032*/ 	.short	0x0018
        /*0034*/ 	.byte	0x00, 0xf5, 0x21, 0x00


	//----- nvinfo : EIATTR_KPARAM_INFO
	.align		4
.L_67:
        /*0038*/ 	.byte	0x04, 0x17
        /*003a*/ 	.short	(.L_69 - .L_68)
.L_68:
        /*003c*/ 	.word	0x00000000
        /*0040*/ 	.short	0x0002
        /*0042*/ 	.short	0x0010
        /*0044*/ 	.byte	0x00, 0xf5, 0x21, 0x00


	//----- nvinfo : EIATTR_KPARAM_INFO
	.align		4
.L_69:
        /*0048*/ 	.byte	0x04, 0x17
        /*004a*/ 	.short	(.L_71 - .L_70)
.L_70:
        /*004c*/ 	.word	0x00000000
        /*0050*/ 	.short	0x0001
        /*0052*/ 	.short	0x0008
        /*0054*/ 	.byte	0x00, 0xf5, 0x21, 0x00


	//----- nvinfo : EIATTR_KPARAM_INFO
	.align		4
.L_71:
        /*0058*/ 	.byte	0x04, 0x17
        /*005a*/ 	.short	(.L_73 - .L_72)
.L_72:
        /*005c*/ 	.word	0x00000000
        /*0060*/ 	.short	0x0000
        /*0062*/ 	.short	0x0000
        /*0064*/ 	.byte	0x00, 0xf5, 0x21, 0x00


	//----- nvinfo : EIATTR_SPARSE_MMA_MASK
	.align		4
.L_73:
        /*0068*/ 	.byte	0x03, 0x50
        /*006a*/ 	.short	0x0000


	//----- nvinfo : EIATTR_MAXREG_COUNT
	.align		4
        /*006c*/ 	.byte	0x03, 0x1b
        /*006e*/ 	.short	0x00ff


	//----- nvinfo : EIATTR_MERCURY_ISA_VERSION
	.align		4
        /*0070*/ 	.byte	0x03, 0x5f
        /*0072*/ 	.short	0x0101


	//----- nvinfo : EIATTR_VRC_CTA_INIT_COUNT
	.align		4
        /*0074*/ 	.byte	0x02, 0x4a
	.zero		1
	.zero		1


	//----- nvinfo : EIATTR_EXIT_INSTR_OFFSETS
	.align		4
        /*0078*/ 	.byte	0x04, 0x1c
        /*007a*/ 	.short	(.L_75 - .L_74)


	//   ....[0]....
.L_74:
        /*007c*/ 	.word	0x00000070


	//   ....[1]....
        /*0080*/ 	.word	0x00000b60


	//----- nvinfo : EIATTR_CRS_STACK_SIZE
	.align		4
.L_75:
        /*0084*/ 	.byte	0x04, 0x1e
        /*0086*/ 	.short	(.L_77 - .L_76)
.L_76:
        /*0088*/ 	.word	0x00000000


	//----- nvinfo : EIATTR_CBANK_PARAM_SIZE
	.align		4
.L_77:
        /*008c*/ 	.byte	0x03, 0x19
        /*008e*/ 	.short	0x002c


	//----- nvinfo : EIATTR_PARAM_CBANK
	.align		4
        /*0090*/ 	.byte	0x04, 0x0a
        /*0092*/ 	.short	(.L_79 - .L_78)
	.align		4
.L_78:
        /*0094*/ 	.word	index@(.nv.constant0._Z26compute_rhs_phi_expressionPK7double2S1_S1_PS_di)
        /*0098*/ 	.short	0x0380
        /*009a*/ 	.short	0x002c


	//----- nvinfo : EIATTR_SW_WAR
	.align		4
.L_79:
        /*009c*/ 	.byte	0x04, 0x36
        /*009e*/ 	.short	(.L_81 - .L_80)
.L_80:
        /*00a0*/ 	.word	0x00000008
.L_81:


//--------------------- .nv.info._Z16conjugate_vectorP7double2S0_i --------------------------
	.section	.nv.info._Z16conjugate_vectorP7double2S0_i,"",@"SHT_CUDA_INFO"
	.sectionflags	@""
	.align	4


	//----- nvinfo : EIATTR_CUDA_API_VERSION
	.align		4
        /*0000*/ 	.byte	0x04, 0x37
        /*0002*/ 	.short	(.L_83 - .L_82)
.L_82:
        /*0004*/ 	.word	0x00000082


	//----- nvinfo : EIATTR_KPARAM_INFO
	.align		4
.L_83:
        /*0008*/ 	.byte	0x04, 0x17
        /*000a*/ 	.short	(.L_85 - .L_84)
.L_84:
        /*000c*/ 	.word	0x00000000
        /*0010*/ 	.short	0x0002
        /*0012*/ 	.short	0x0010
        /*0014*/ 	.byte	0x00, 0xf0, 0x11, 0x00


	//----- nvinfo : EIATTR_KPARAM_INFO
	.align		4
.L_85:
        /*0018*/ 	.byte	0x04, 0x17
        /*001a*/ 	.short	(.L_87 - .L_86)
.L_86:
        /*001c*/ 	.word	0x00000000
        /*0020*/ 	.short	0x0001
        /*0022*/ 	.short	0x0008
        /*0024*/ 	.byte	0x00, 0xf5, 0x21, 0x00


	//----- nvinfo : EIATTR_KPARAM_INFO
	.align		4
.L_87:
        /*0028*/ 	.byte	0x04, 0x17
        /*002a*/ 	.short	(.L_89 - .L_88)
.L_88:
        /*002c*/ 	.word	0x00000000
        /*0030*/ 	.short	0x0000
        /*0032*/ 	.short	0x0000
        /*0034*/ 	.byte	0x00, 0xf5, 0x21, 0x00


	//----- nvinfo : EIATTR_SPARSE_MMA_MASK
	.align		4
.L_89:
        /*0038*/ 	.byte	0x03, 0x50
        /*003a*/ 	.short	0x0000


	//----- nvinfo : EIATTR_MAXREG_COUNT
	.align		4
        /*003c*/ 	.byte	0x03, 0x1b
        /*003e*/ 	.short	0x00ff


	//----- nvinfo : EIATTR_MERCURY_ISA_VERSION
	.align		4
        /*0040*/ 	.byte	0x03, 0x5f
        /*0042*/ 	.short	0x0101


	//----- nvinfo : EIATTR_VRC_CTA_INIT_COUNT
	.align		4
        /*0044*/ 	.byte	0x02, 0x4a
	.zero		1
	.zero		1


	//----- nvinfo : EIATTR_EXIT_INSTR_OFFSETS
	.align		4
        /*0048*/ 	.byte	0x04, 0x1c
        /*004a*/ 	.short	(.L_91 - .L_90)


	//   ....[0]....
.L_90:
        /*004c*/ 	.word	0x00000070


	//   ....[1]....
        /*0050*/ 	.word	0x00000120


	//----- nvinfo : EIATTR_CBANK_PARAM_SIZE
	.align		4
.L_91:
        /*0054*/ 	.byte	0x03, 0x19
        /*0056*/ 	.short	0x0014


	//----- nvinfo : EIATTR_PARAM_CBANK
	.align		4
        /*0058*/ 	.byte	0x04, 0x0a
        /*005a*/ 	.short	(.L_93 - .L_92)
	.align		4
.L_92:
        /*005c*/ 	.word	index@(.nv.constant0._Z16conjugate_vectorP7double2S0_i)
        /*0060*/ 	.short	0x0380
        /*0062*/ 	.short	0x0014


	//----- nvinfo : EIATTR_SW_WAR
	.align		4
.L_93:
        /*0064*/ 	.byte	0x04, 0x36
        /*0066*/ 	.short	(.L_95 - .L_94)
.L_94:
        /*0068*/ 	.word	0x00000008
.L_95:


//--------------------- .nv.info._Z15complex_to_realPK7double2Pdi --------------------------
	.section	.nv.info._Z15complex_to_realPK7double2Pdi,"",@"SHT_CUDA_INFO"
	.sectionflags	@""
	.align	4


	//----- nvinfo : EIATTR_CUDA_API_VERSION
	.align		4
        /*0000*/ 	.byte	0x04, 0x37
        /*0002*/ 	.short	(.L_97 - .L_96)
.L_96:
        /*0004*/ 	.word	0x00000082


	//----- nvinfo : EIATTR_KPARAM_INFO
	.align		4
.L_97:
        /*0008*/ 	.byte	0x04, 0x17
        /*000a*/ 	.short	(.L_99 - .L_98)
.L_98:
        /*000c*/ 	.word	0x00000000
        /*0010*/ 	.short	0x0002
        /*0012*/ 	.short	0x0010
        /*0014*/ 	.byte	0x00, 0xf0, 0x11, 0x00


	//----- nvinfo : EIATTR_KPARAM_INFO
	.align		4
.L_99:
        /*0018*/ 	.byte	0x04, 0x17
        /*001a*/ 	.short	(.L_101 - .L_100)
.L_100:
        /*001c*/ 	.word	0x00000000
        /*0020*/ 	.short	0x0001
        /*0022*/ 	.short	0x0008
        /*0024*/ 	.byte	0x00, 0xf5, 0x21, 0x00


	//----- nvinfo : EIATTR_KPARAM_INFO
	.align		4
.L_101:
        /*0028*/ 	.byte	0x04, 0x17
        /*002a*/ 	.short	(.L_103 - .L_102)
.L_102:
        /*002c*/ 	.word	0x00000000
        /*0030*/ 	.short	0x0000
        /*0032*/ 	.short	0x0000
        /*0034*/ 	.byte	0x00, 0xf5, 0x21, 0x00


	//----- nvinfo : EIATTR_SPARSE_MMA_MASK
	.align		4
.L_103:
        /*0038*/ 	.byte	0x03, 0x50
        /*003a*/ 	.short	0x0000


	//----- nvinfo : EIATTR_MAXREG_COUNT
	.align		4
        /*003c*/ 	.byte	0x03, 0x1b
        /*003e*/ 	.short	0x00ff


	//----- nvinfo : EIATTR_MERCURY_ISA_VERSION
	.align		4
        /*0040*/ 	.byte	0x03, 0x5f
        /*0042*/ 	.short	0x0101


	//----- nvinfo : EIATTR_VRC_CTA_INIT_COUNT
	.align		4
        /*0044*/ 	.byte	0x02, 0x4a
	.zero		1
	.zero		1


	//----- nvinfo : EIATTR_EXIT_INSTR_OFFSETS
	.align		4
        /*0048*/ 	.byte	0x04, 0x1c
        /*004a*/ 	.short	(.L_105 - .L_104)


	//   ....[0]....
.L_104:
        /*004c*/ 	.word	0x00000070


	//   ....[1]....
        /*0050*/ 	.word	0x000000f0


	//----- nvinfo : EIATTR_CBANK_PARAM_SIZE
	.align		4
.L_105:
        /*0054*/ 	.byte	0x03, 0x19
        /*0056*/ 	.short	0x0014


	//----- nvinfo : EIATTR_PARAM_CBANK
	.align		4
        /*0058*/ 	.byte	0x04, 0x0a
        /*005a*/ 	.short	(.L_107 - .L_106)
	.align		4
.L_106:
        /*005c*/ 	.word	index@(.nv.constant0._Z15complex_to_realPK7double2Pdi)
        /*0060*/ 	.short	0x0380
        /*0062*/ 	.short	0x0014


	//----- nvinfo : EIATTR_SW_WAR
	.align		4
.L_107:
        /*0064*/ 	.byte	0x04, 0x36
        /*0066*/ 	.short	(.L_109 - .L_108)
.L_108:
        /*0068*/ 	.word	0x00000008
.L_109:


//--------------------- .nv.info._Z15real_to_complexPKdP7double2i --------------------------
	.section	.nv.info._Z15real_to_complexPKdP7double2i,"",@"SHT_CUDA_INFO"
	.sectionflags	@""
	.align	4


	//----- nvinfo : EIATTR_CUDA_API_VERSION
	.align		4
        /*0000*/ 	.byte	0x04, 0x37
        /*0002*/ 	.short	(.L_111 - .L_110)
.L_110:
        /*0004*/ 	.word	0x00000082


	//----- nvinfo : EIATTR_KPARAM_INFO
	.align		4
.L_111:
        /*0008*/ 	.byte	0x04, 0x17
        /*000a*/ 	.short	(.L_113 - .L_112)
.L_112:
        /*000c*/ 	.word	0x00000000
        /*0010*/ 	.short	0x0002
        /*0012*/ 	.short	0x0010
        /*0014*/ 	.byte	0x00, 0xf0, 0x11, 0x00


	//----- nvinfo : EIATTR_KPARAM_INFO
	.align		4
.L_113:
        /*0018*/ 	.byte	0x04, 0x17
        /*001a*/ 	.short	(.L_115 - .L_114)
.L_114:
        /*001c*/ 	.word	0x00000000
        /*0020*/ 	.short	0x0001
        /*0022*/ 	.short	0x0008
        /*0024*/ 	.byte	0x00, 0xf5, 0x21, 0x00


	//----- nvinfo : EIATTR_KPARAM_INFO
	.align		4
.L_115:
        /*0028*/ 	.byte	0x04, 0x17
        /*002a*/ 	.short	(.L_117 - .L_116)
.L_116:
        /*002c*/ 	.word	0x00000000
        /*0030*/ 	.short	0x0000
        /*0032*/ 	.short	0x0000
        /*0034*/ 	.byte	0x00, 0xf5, 0x21, 0x00


	//----- nvinfo : EIATTR_SPARSE_MMA_MASK
	.align		4
.L_117:
        /*0038*/ 	.byte	0x03, 0x50
        /*003a*/ 	.short	0x0000


	//----- nvinfo : EIATTR_MAXREG_COUNT
	.align		4
        /*003c*/ 	.byte	0x03, 0x1b
        /*003e*/ 	.short	0x00ff


	//----- nvinfo : EIATTR_MERCURY_ISA_VERSION
	.align		4
        /*0040*/ 	.byte	0x03, 0x5f
        /*0042*/ 	.short	0x0101


	//----- nvinfo : EIATTR_VRC_CTA_INIT_COUNT
	.align		4
        /*0044*/ 	.byte	0x02, 0x4a
	.zero		1
	.zero		1


	//----- nvinfo : EIATTR_EXIT_INSTR_OFFSETS
	.align		4
        /*0048*/ 	.byte	0x04, 0x1c
        /*004a*/ 	.short	(.L_119 - .L_118)


	//   ....[0]....
.L_118:
        /*004c*/ 	.word	0x00000070


	//   ....[1]....
        /*0050*/ 	.word	0x00000100


	//----- nvinfo : EIATTR_CBANK_PARAM_SIZE
	.align		4
.L_119:
        /*0054*/ 	.byte	0x03, 0x19
        /*0056*/ 	.short	0x0014


	//----- nvinfo : EIATTR_PARAM_CBANK
	.align		4
        /*0058*/ 	.byte	0x04, 0x0a
        /*005a*/ 	.short	(.L_121 - .L_120)
	.align		4
.L_120:
        /*005c*/ 	.word	index@(.nv.constant0._Z15real_to_complexPKdP7double2i)
        /*0060*/ 	.short	0x0380
        /*0062*/ 	.short	0x0014


	//----- nvinfo : EIATTR_SW_WAR
	.align		4
.L_121:
        /*0064*/ 	.byte	0x04, 0x36
        /*0066*/ 	.short	(.L_123 - .L_122)
.L_122:
        /*0068*/ 	.word	0x00000008
.L_123:


//--------------------- .nv.info._Z17cotangent_complexPK7double2PS_i --------------------------
	.section	.nv.info._Z17cotangent_complexPK7double2PS_i,"",@"SHT_CUDA_INFO"
	.sectionflags	@""
	.align	4


	//----- nvinfo : EIATTR_CUDA_API_VERSION
	.align		4
        /*0000*/ 	.byte	0x04, 0x37
        /*0002*/ 	.short	(.L_125 - .L_124)
.L_124:
        /*0004*/ 	.word	0x00000082


	//----- nvinfo : EIATTR_KPARAM_INFO
	.align		4
.L_125:
        /*0008*/ 	.byte	0x04, 0x17
        /*000a*/ 	.short	(.L_127 - .L_126)
.L_126:
        /*000c*/ 	.word	0x00000000
        /*0010*/ 	.short	0x0002
        /*0012*/ 	.short	0x0010
        /*0014*/ 	.byte	0x00, 0xf0, 0x11, 0x00


	//----- nvinfo : EIATTR_KPARAM_INFO
	.align		4
.L_127:
        /*0018*/ 	.byte	0x04, 0x17
        /*001a*/ 	.short	(.L_129 - .L_128)
.L_128:
        /*001c*/ 	.word	0x00000000
        /*0020*/ 	.short	0x0001
        /*0022*/ 	.short	0x0008
        /*0024*/ 	.byte	0x00, 0xf5, 0x21, 0x00


	//----- nvinfo : EIATTR_KPARAM_INFO
	.align		4
.L_129:
        /*0028*/ 	.byte	0x04, 0x17
        /*002a*/ 	.short	(.L_131 - .L_130)
.L_130:
        /*002c*/ 	.word	0x00000000
        /*0030*/ 	.short	0x0000
        /*0032*/ 	.short	0x0000
        /*0034*/ 	.byte	0x00, 0xf5, 0x21, 0x00


	//----- nvinfo : EIATTR_SPARSE_MMA_MASK
	.align		4
.L_131:
        /*0038*/ 	.byte	0x03, 0x50
        /*003a*/ 	.short	0x0000


	//----- nvinfo : EIATTR_MAXREG_COUNT
	.align		4
        /*003c*/ 	.byte	0x03, 0x1b
        /*003e*/ 	.short	0x00ff


	//----- nvinfo : EIATTR_MERCURY_ISA_VERSION
	.align		4
        /*0040*/ 	.byte	0x03, 0x5f
        /*0042*/ 	.short	0x0101


	//----- nvinfo : EIATTR_VRC_CTA_INIT_COUNT
	.align		4
        /*0044*/ 	.byte	0x02, 0x4a
	.zero		1
	.zero		1


	//----- nvinfo : EIATTR_EXIT_INSTR_OFFSETS
	.align		4
        /*0048*/ 	.byte	0x04, 0x1c
        /*004a*/ 	.short	(.L_133 - .L_132)


	//   ....[0]....
.L_132:
        /*004c*/ 	.word	0x00000080


	//   ....[1]....
        /*0050*/ 	.word	0x00002950


	//----- nvinfo : EIATTR_CRS_STACK_SIZE
	.align		4
.L_133:
        /*0054*/ 	.byte	0x04, 0x1e
        /*0056*/ 	.short	(.L_135 - .L_134)
.L_134:
        /*0058*/ 	.word	0x00000000


	//----- nvinfo : EIATTR_CBANK_PARAM_SIZE
	.align		4
.L_135:
        /*005c*/ 	.byte	0x03, 0x19
        /*005e*/ 	.short	0x0014


	//----- nvinfo : EIATTR_PARAM_CBANK
	.align		4
        /*0060*/ 	.byte	0x04, 0x0a
        /*0062*/ 	.short	(.L_137 - .L_136)
	.align		4
.L_136:
        /*0064*/ 	.word	index@(.nv.constant0._Z17cotangent_complexPK7double2PS_i)
        /*0068*/ 	.short	0x0380
        /*006a*/ 	.short	0x0014


	//----- nvinfo : EIATTR_SW_WAR
	.align		4
.L_137:
        /*006c*/ 	.byte	0x04, 0x36
        /*006e*/ 	.short	(.L_139 - .L_138)
.L_138:
        /*0070*/ 	.word	0x00000008
.L_139:


//--------------------- .nv.info._Z30vector_scalar_add_complex_realPK7double2dPS_ii --------------------------
	.section	.nv.info._Z30vector_scalar_add_complex_realPK7double2dPS_ii,"",@"SHT_CUDA_INFO"
	.sectionflags	@""
	.align	4


	//----- nvinfo : EIATTR_CUDA_API_VERSION
	.align		4
        /*0000*/ 	.byte	0x04, 0x37
        /*0002*/ 	.short	(.L_141 - .L_140)
.L_140:
        /*0004*/ 	.word	0x00000082


	//----- nvinfo : EIATTR_KPARAM_INFO
	.align		4
.L_141:
        /*0008*/ 	.byte	0x04, 0x17
        /*000a*/ 	.short	(.L_143 - .L_142)
.L_142:
        /*000c*/ 	.word	0x00000000
        /*0010*/ 	.short	0x0004
        /*0012*/ 	.short	0x001c
        /*0014*/ 	.byte	0x00, 0xf0, 0x11, 0x00


	//----- nvinfo : EIATTR_KPARAM_INFO
	.align		4
.L_143:
        /*0018*/ 	.byte	0x04, 0x17
        /*001a*/ 	.short	(.L_145 - .L_144)
.L_144:
        /*001c*/ 	.word	0x00000000
        /*0020*/ 	.short	0x0003
        /*0022*/ 	.short	0x0018
        /*0024*/ 	.byte	0x00, 0xf0, 0x11, 0x00


	//----- nvinfo : EIATTR_KPARAM_INFO
	.align		4
.L_145:
        /*0028*/ 	.byte	0x04, 0x17
        /*002a*/ 	.short	(.L_147 - .L_146)
.L_146:
        /*002c*/ 	.word	0x00000000
        /*0030*/ 	.short	0x0002
        /*0032*/ 	.short	0x0010
        /*0034*/ 	.byte	0x00, 0xf5, 0x21, 0x00


	//----- nvinfo : EIATTR_KPARAM_INFO
	.align		4
.L_147:
        /*0038*/ 	.byte	0x04, 0x17
        /*003a*/ 	.short	(.L_149 - .L_148)
.L_148:
        /*003c*/ 	.word	0x00000000
        /*0040*/ 	.short	0x0001
        /*0042*/ 	.short	0x0008
        /*0044*/ 	.byte	0x00, 0xf0, 0x21, 0x00


	//----- nvinfo : EIATTR_KPARAM_INFO
	.align		4
.L_149:
        /*0048*/ 	.byte	0x04, 0x17
        /*004a*/ 	.short	(.L_151 - .L_150)
.L_150:
        /*004c*/ 	.word	0x00000000
        /*0050*/ 	.short	0x0000
        /*0052*/ 	.short	0x0000
        /*0054*/ 	.byte	0x00, 0xf5, 0x21, 0x00


	//----- nvinfo : EIATTR_SPARSE_MMA_MASK
	.align		4
.L_151:
        /*0058*/ 	.byte	0x03, 0x50
        /*005a*/ 	.short	0x0000


	//----- nvinfo : EIATTR_MAXREG_COUNT
	.align		4
        /*005c*/ 	.byte	0x03, 0x1b
        /*005e*/ 	.short	0x00ff


	//----- nvinfo : EIATTR_MERCURY_ISA_VERSION
	.align		4
        /*0060*/ 	.byte	0x03, 0x5f
        /*0062*/ 	.short	0x0101


	//----- nvinfo : EIATTR_VRC_CTA_INIT_COUNT
	.align		4
        /*0064*/ 	.byte	0x02, 0x4a
	.zero		1
	.zero		1


	//----- nvinfo : EIATTR_EXIT_INSTR_OFFSETS
	.align		4
        /*0068*/ 	.byte	0x04, 0x1c
        /*006a*/ 	.short	(.L_153 - .L_152)


	//   ....[0]....
.L_152:
        /*006c*/ 	.word	0x00000070


	//   ....[1]....
        /*0070*/ 	.word	0x00000130


	//----- nvinfo : EIATTR_CBANK_PARAM_SIZE
	.align		4
.L_153:
        /*0074*/ 	.byte	0x03, 0x19
        /*0076*/ 	.short	0x0020


	//----- nvinfo : EIATTR_PARAM_CBANK
	.align		4
        /*0078*/ 	.byte	0x04, 0x0a
        /*007a*/ 	.short	(.L_155 - .L_154)
	.align		4
.L_154:
        /*007c*/ 	.word	index@(.nv.constant0._Z30vector_scalar_add_complex_realPK7double2dPS_ii)
        /*0080*/ 	.short	0x0380
        /*0082*/ 	.short	0x0020


	//----- nvinfo : EIATTR_SW_WAR
	.align		4
.L_155:
        /*0084*/ 	.byte	0x04, 0x36
        /*0086*/ 	.short	(.L_157 - .L_156)
.L_156:
        /*0088*/ 	.word	0x00000008
.L_157:


//--------------------- .nv.info._Z28vector_subtract_complex_realPK7double2PKdPS_i --------------------------
	.section	.nv.info._Z28vector_subtract_complex_realPK7double2PKdPS_i,"",@"SHT_CUDA_INFO"
	.sectionflags	@""
	.align	4


	//----- nvinfo : EIATTR_CUDA_API_VERSION
	.align		4
        /*0000*/ 	.byte	0x04, 0x37
        /*0002*/ 	.short	(.L_159 - .L_158)
.L_158:
        /*0004*/ 	.word	0x00000082


	//----- nvinfo : EIATTR_KPARAM_INFO
	.align		4
.L_159:
        /*0008*/ 	.byte	0x04, 0x17
        /*000a*/ 	.short	(.L_161 - .L_160)
.L_160:
        /*000c*/ 	.word	0x00000000
        /*0010*/ 	.short	0x0003
        /*0012*/ 	.short	0x0018
        /*0014*/ 	.byte	0x00, 0xf0, 0x11, 0x00


	//----- nvinfo : EIATTR_KPARAM_INFO
	.align		4
.L_161:
        /*0018*/ 	.byte	0x04, 0x17
        /*001a*/ 	.short	(.L_163 - .L_162)
.L_162:
        /*001c*/ 	.word	0x00000000
        /*0020*/ 	.short	0x0002
        /*0022*/ 	.short	0x0010
        /*0024*/ 	.byte	0x00, 0xf5, 0x21, 0x00


	//----- nvinfo : EIATTR_KPARAM_INFO
	.align		4
.L_163:
        /*0028*/ 	.byte	0x04, 0x17
        /*002a*/ 	.short	(.L_165 - .L_164)
.L_164:
        /*002c*/ 	.word	0x00000000
        /*0030*/ 	.short	0x0001
        /*0032*/ 	.short	0x0008
        /*0034*/ 	.byte	0x00, 0xf5, 0x21, 0x00


	//----- nvinfo : EIATTR_KPARAM_INFO
	.align		4
.L_165:
        /*0038*/ 	.byte	0x04, 0x17
        /*003a*/ 	.short	(.L_167 - .L_166)
.L_166:
        /*003c*/ 	.word	0x00000000
        /*0040*/ 	.short	0x0000
        /*0042*/ 	.short	0x0000
        /*0044*/ 	.byte	0x00, 0xf5, 0x21, 0x00


	//----- nvinfo : EIATTR_SPARSE_MMA_MASK
	.align		4
.L_167:
        /*0048*/ 	.byte	0x03, 0x50
        /*004a*/ 	.short	0x0000


	//----- nvinfo : EIATTR_MAXREG_COUNT
	.align		4
        /*004c*/ 	.byte	0x03, 0x1b
        /*004e*/ 	.short	0x00ff


	//----- nvinfo : EIATTR_MERCURY_ISA_VERSION
	.align		4
        /*0050*/ 	.byte	0x03, 0x5f
        /*0052*/ 	.short	0x0101


	//----- nvinfo : EIATTR_VRC_CTA_INIT_COUNT
	.align		4
        /*0054*/ 	.byte	0x02, 0x4a
	.zero		1
	.zero		1


	//----- nvinfo : EIATTR_EXIT_INSTR_OFFSETS
	.align		4
        /*0058*/ 	.byte	0x04, 0x1c
        /*005a*/ 	.short	(.L_169 - .L_168)


	//   ....[0]....
.L_168:
        /*005c*/ 	.word	0x00000070


	//   ....[1]....
        /*0060*/ 	.word	0x00000130


	//----- nvinfo : EIATTR_CBANK_PARAM_SIZE
	.align		4
.L_169:
        /*0064*/ 	.byte	0x03, 0x19
        /*0066*/ 	.short	0x001c


	//----- nvinfo : EIATTR_PARAM_CBANK
	.align		4
        /*0068*/ 	.byte	0x04, 0x0a
        /*006a*/ 	.short	(.L_171 - .L_170)
	.align		4
.L_170:
        /*006c*/ 	.word	index@(.nv.constant0._Z28vector_subtract_complex_realPK7double2PKdPS_i)
        /*0070*/ 	.short	0x0380
        /*0072*/ 	.short	0x001c


	//----- nvinfo : EIATTR_SW_WAR
	.align		4
.L_171:
        /*0074*/ 	.byte	0x04, 0x36
        /*0076*/ 	.short	(.L_173 - .L_172)
.L_172:
        /*0078*/ 	.word	0x00000008
.L_173:


//--------------------- .nv.info._Z21complex_pointwise_mulPK7double2S1_PS_i --------------------------
	.section	.nv.info._Z21complex_pointwise_mulPK7double2S1_PS_i,"",@"SHT_CUDA_INFO"
	.sectionflags	@""
	.align	4


	//----- nvinfo : EIATTR_CUDA_API_VERSION
	.align		4
        /*0000*/ 	.byte	0x04, 0x37
        /*0002*/ 	.short	(.L_175 - .L_174)
.L_174:
        /*0004*/ 	.word	0x00000082


	//----- nvinfo : EIATTR_KPARAM_INFO
	.align		4
.L_175:
        /*0008*/ 	.byte	0x04, 0x17
        /*000a*/ 	.short	(.L_177 - .L_176)
.L_176:
        /*000c*/ 	.word	0x00000000
        /*0010*/ 	.short	0x0003
        /*0012*/ 	.short	0x0018
        /*0014*/ 	.byte	0x00, 0xf0, 0x11, 0x00


	//----- nvinfo : EIATTR_KPARAM_INFO
	.align		4
.L_177:
        /*0018*/ 	.byte	0x04, 0x17
        /*001a*/ 	.short	(.L_179 - .L_178)
.L_178:
        /*001c*/ 	.word	0x00000000
        /*0020*/ 	.short	0x0002
        /*0022*/ 	.short	0x0010
        /*0024*/ 	.byte	0x00, 0xf5, 0x21, 0x00


	//----- nvinfo : EIATTR_KPARAM_INFO
	.align		4
.L_179:
        /*0028*/ 	.byte	0x04, 0x17
        /*002a*/ 	.short	(.L_181 - .L_180)
.L_180:
        /*002c*/ 	.word	0x00000000
        /*0030*/ 	.short	0x0001
        /*0032*/ 	.short	0x0008
        /*0034*/ 	.byte	0x00, 0xf5, 0x21, 0x00


	//----- nvinfo : EIATTR_KPARAM_INFO
	.align		4
.L_181:
        /*0038*/ 	.byte	0x04, 0x17
        /*003a*/ 	.short	(.L_183 - .L_182)
.L_182:
        /*003c*/ 	.word	0x00000000
        /*0040*/ 	.short	0x0000
        /*0042*/ 	.short	0x0000
        /*0044*/ 	.byte	0x00, 0xf5, 0x21, 0x00


	//----- nvinfo : EIATTR_SPARSE_MMA_MASK
	.align		4
.L_183:
        /*0048*/ 	.byte	0x03, 0x50
        /*004a*/ 	.short	0x0000


	//----- nvinfo : EIATTR_MAXREG_COUNT
	.align		4
        /*004c*/ 	.byte	0x03, 0x1b
        /*004e*/ 	.short	0x00ff


	//----- nvinfo : EIATTR_MERCURY_ISA_VERSION
	.align		4
        /*0050*/ 	.byte	0x03, 0x5f
        /*0052*/ 	.short	0x0101


	//----- nvinfo : EIATTR_VRC_CTA_INIT_COUNT
	.align		4
        /*0054*/ 	.byte	0x02, 0x4a
	.zero		1
	.zero		1


	//----- nvinfo : EIATTR_EXIT_INSTR_OFFSETS
	.align		4
        /*0058*/ 	.byte	0x04, 0x1c
        /*005a*/ 	.short	(.L_185 - .L_184)


	//   ....[0]....
.L_184:
        /*005c*/ 	.word	0x00000070


	//   ....[1]....
        /*0060*/ 	.word	0x00000160


	//----- nvinfo : EIATTR_CBANK_PARAM_SIZE
	.align		4
.L_185:
        /*0064*/ 	.byte	0x03, 0x19
        /*0066*/ 	.short	0x001c


	//----- nvinfo : EIATTR_PARAM_CBANK
	.align		4
        /*0068*/ 	.byte	0x04, 0x0a
        /*006a*/ 	.short	(.L_187 - .L_186)
	.align		4
.L_186:
        /*006c*/ 	.word	index@(.nv.constant0._Z21complex_pointwise_mulPK7double2S1_PS_i)
        /*0070*/ 	.short	0x0380
        /*0072*/ 	.short	0x001c


	//----- nvinfo : EIATTR_SW_WAR
	.align		4
.L_187:
        /*0074*/ 	.byte	0x04, 0x36
        /*0076*/ 	.short	(.L_189 - .L_188)
.L_188:
        /*0078*/ 	.word	0x00000008
.L_189:


//--------------------- .nv.callgraph             --------------------------
	.section	.nv.callgraph,"",@"SHT_CUDA_CALLGRAPH"
	.align	4
	.sectionentsize	8
	.align		4
        /*0000*/ 	.word	0x00000000
	.align		4
        /*0004*/ 	.word	0xffffffff
	.align		4
        /*0008*/ 	.word	0x00000000
	.align		4
        /*000c*/ 	.word	0xfffffffe
	.align		4
        /*0010*/ 	.word	0x00000000
	.align		4
        /*0014*/ 	.word	0xfffffffd
	.align		4
        /*0018*/ 	.word	0x00000000
	.align		4
        /*001c*/ 	.word	0xfffffffc


//--------------------- .nv.constant4             --------------------------
	.section	.nv.constant4,"a",@progbits
	.align	8
	.align		8
.nv.constant4:
        /*0000*/ 	.dword	__cudart_i2opi_d
	.align		8
        /*0008*/ 	.dword	__cudart_sin_cos_coeffs


//--------------------- .text._Z26compute_rhs_phi_expressionPK7double2S1_S1_PS_di --------------------------
	.section	.text._Z26compute_rhs_phi_expressionPK7double2S1_S1_PS_di,"ax",@progbits
	.align	128
        .global         _Z26compute_rhs_phi_expressionPK7double2S1_S1_PS_di
        .type           _Z26compute_rhs_phi_expressionPK7double2S1_S1_PS_di,@function
        .size           _Z26compute_rhs_phi_expressionPK7double2S1_S1_PS_di,(.L_x_74 - _Z26compute_rhs_phi_expressionPK7double2S1_S1_PS_di)
        .other          _Z26compute_rhs_phi_expressionPK7double2S1_S1_PS_di,@"STO_CUDA_ENTRY STV_DEFAULT"
_Z26compute_rhs_phi_expressionPK7double2S1_S1_PS_di:
.text._Z26compute_rhs_phi_expressionPK7double2S1_S1_PS_di:
[----:B------:R-:W-:Y:S01]  /*0000*/  LDC R1, c[0x0][0x37c] ;  /* 0x0000df00ff017b82 */ /* 0x000fe20000000800 */
[----:B------:R-:W0:Y:S07]  /*0010*/  S2R R3, SR_TID.X ;  /* 0x0000000000037919 */ /* 0x000e2e0000002100 */
[----:B------:R-:W0:Y:S01]  /*0020*/  S2UR UR4, SR_CTAID.X ;  /* 0x00000000000479c3 */ /* 0x000e220000002500 */
[----:B------:R-:W1:Y:S07]  /*0030*/  LDCU UR5, c[0x0][0x3a8] ;  /* 0x00007500ff0577ac */ /* 0x000e6e0008000800 */
[----:B------:R-:W0:Y:S02]  /*0040*/  LDC R0, c[0x0][0x360] ;  /* 0x0000d800ff007b82 */ /* 0x000e240000000800 */
[----:B0-----:R-:W-:-:S05]  /*0050*/  IMAD R0, R0, UR4, R3 ;  /* 0x0000000400007c24 */ /* 0x001fca000f8e0203 */
[----:B-1----:R-:W-:-:S13]  /*0060*/  ISETP.GE.AND P0, PT, R0, UR5, PT ;  /* 0x0000000500007c0c */ /* 0x002fda000bf06270 */
[----:B------:R-:W-:Y:S05]  /*0070*/  @P0 EXIT ;  /* 0x000000000000094d */ /* 0x000fea0003800000 */
[----:B------:R-:W0:Y:S01]  /*0080*/  LDC.64 R16, c[0x0][0x388] ;  /* 0x0000e200ff107b82 */ /* 0x000e220000000a00 */
[----:B------:R-:W1:Y:S07]  /*0090*/  LDCU.64 UR4, c[0x0][0x358] ;  /* 0x00006b00ff0477ac */ /* 0x000e6e0008000a00 */
[----:B------:R-:W2:Y:S01]  /*00a0*/  LDC.64 R32, c[0x0][0x380] ;  /* 0x0000e000ff207b82 */ /* 0x000ea20000000a00 */
[----:B0-----:R-:W-:-:S06]  /*00b0*/  IMAD.WIDE R16, R0, 0x10, R16 ;  /* 0x0000001000107825 */ /* 0x001fcc00078e0210 */
[----:B-1----:R-:W3:Y:S01]  /*00c0*/  LDG.E.128 R16, desc[UR4][R16.64] ;  /* 0x0000000410107981 */ /* 0x002ee2000c1e1d00 */
[----:B--2---:R-:W-:-:S06]  /*00d0*/  IMAD.WIDE R32, R0, 0x10, R32 ;  /* 0x0000001000207825 */ /* 0x004fcc00078e0220 */
[----:B------:R-:W5:Y:S01]  /*00e0*/  LDG.E.64 R32, desc[UR4][R32.64+0x8] ;  /* 0x0000080420207981 */ /* 0x000f62000c1e1b00 */
[----:B------:R-:W-:Y:S01]  /*00f0*/  IMAD.MOV.U32 R2, RZ, RZ, 0x1 ;  /* 0x00000001ff027424 */ /* 0x000fe200078e00ff */
[----:B------:R-:W-:Y:S01]  /*0100*/  BSSY.RECONVERGENT B0, `(.L_x_0) ;  /* 0x000001d000007945 */ /* 0x000fe20003800200 */
[----:B---3--:R-:W-:Y:S02]  /*0110*/  DADD R6, -RZ, |R16| ;  /* 0x00000000ff067229 */ /* 0x008fe40000000510 */
[--C-:B------:R-:W-:Y:S02]  /*0120*/  DADD R8, -RZ, |R18|.reuse ;  /* 0x00000000ff087229 */ /* 0x100fe40000000512 */
[----:B------:R-:W-:-:S08]  /*0130*/  DSETP.GT.AND P0, PT, |R16|, |R18|, PT ;  /* 0x400000121000722a */ /* 0x000fd00003f04200 */
[----:B------:R-:W-:Y:S02]  /*0140*/  FSEL R31, R7, R9, P0 ;  /* 0x00000009071f7208 */ /* 0x000fe40000000000 */
[----:B------:R-:W-:Y:S02]  /*0150*/  FSEL R30, R6, R8, P0 ;  /* 0x00000008061e7208 */ /* 0x000fe40000000000 */
[----:B------:R-:W0:Y:S01]  /*0160*/  MUFU.RCP64H R3, R31 ;  /* 0x0000001f00037308 */ /* 0x000e220000001800 */
[----:B------:R-:W-:Y:S02]  /*0170*/  FSEL R28, R8, R6, P0 ;  /* 0x00000006081c7208 */ /* 0x000fe40000000000 */
[----:B------:R-:W-:-:S04]  /*0180*/  FSEL R29, R9, R7, P0 ;  /* 0x00000007091d7208 */ /* 0x000fc80000000000 */
[----:B------:R-:W-:Y:S01]  /*0190*/  FSETP.GEU.AND P1, PT, |R29|, 6.5827683646048100446e-37, PT ;  /* 0x036000001d00780b */ /* 0x000fe20003f2e200 */
[----:B0-----:R-:W-:-:S08]  /*01a0*/  DFMA R4, -R30, R2, 1 ;  /* 0x3ff000001e04742b */ /* 0x001fd00000000102 */
[----:B------:R-:W-:-:S08]  /*01b0*/  DFMA R4, R4, R4, R4 ;  /* 0x000000040404722b */ /* 0x000fd00000000004 */
[----:B------:R-:W-:-:S08]  /*01c0*/  DFMA R4, R2, R4, R2 ;  /* 0x000000040204722b */ /* 0x000fd00000000002 */
[----:B------:R-:W-:-:S08]  /*01d0*/  DFMA R2, -R30, R4, 1 ;  /* 0x3ff000001e02742b */ /* 0x000fd00000000104 */
[----:B------:R-:W-:-:S08]  /*01e0*/  DFMA R2, R4, R2, R4 ;  /* 0x000000020402722b */ /* 0x000fd00000000004 */
[----:B------:R-:W-:-:S08]  /*01f0*/  DMUL R4, R2, R28 ;  /* 0x0000001c02047228 */ /* 0x000fd00000000000 */
[----:B------:R-:W-:-:S08]  /*0200*/  DFMA R6, -R30, R4, R28 ;  /* 0x000000041e06722b */ /* 0x000fd0000000011c */
[----:B------:R-:W-:-:S10]  /*0210*/  DFMA R2, R2, R6, R4 ;  /* 0x000000060202722b */ /* 0x000fd40000000004 */
[----:B------:R-:W-:-:S05]  /*0220*/  FFMA R4, RZ, R31, R3 ;  /* 0x0000001fff047223 */ /* 0x000fca0000000003 */
[----:B------:R-:W-:-:S13]  /*0230*/  FSETP.GT.AND P0, PT, |R4|, 1.469367938527859385e-39, PT ;  /* 0x001000000400780b */ /* 0x000fda0003f04200 */
[----:B------:R-:W-:Y:S05]  /*0240*/  @P0 BRA P1, `(.L_x_1) ;  /* 0x0000000000200947 */ /* 0x000fea0000800000 */
[----:B------:R-:W-:Y:S01]  /*0250*/  IMAD.MOV.U32 R20, RZ, RZ, R30 ;  /* 0x000000ffff147224 */ /* 0x000fe200078e001e */
[----:B------:R-:W-:Y:S01]  /*0260*/  MOV R2, 0x2b0 ;  /* 0x000002b000027802 */ /* 0x000fe20000000f00 */
[----:B------:R-:W-:Y:S02]  /*0270*/  IMAD.MOV.U32 R21, RZ, RZ, R31 ;  /* 0x000000ffff157224 */ /* 0x000fe400078e001f */
[----:B------:R-:W-:Y:S02]  /*0280*/  IMAD.MOV.U32 R10, RZ, RZ, R28 ;  /* 0x000000ffff0a7224 */ /* 0x000fe400078e001c */
[----:B------:R-:W-:-:S07]  /*0290*/  IMAD.MOV.U32 R11, RZ, RZ, R29 ;  /* 0x000000ffff0b7224 */ /* 0x000fce00078e001d */
[----:B-----5:R-:W-:Y:S05]  /*02a0*/  CALL.REL.NOINC `($__internal_0_$__cuda_sm20_div_rn_f64_full) ;  /* 0x0000000800307944 */ /* 0x020fea0003c00000 */
[----:B------:R-:W-:Y:S02]  /*02b0*/  IMAD.MOV.U32 R2, RZ, RZ, R36 ;  /* 0x000000ffff027224 */ /* 0x000fe400078e0024 */
[----:B------:R-:W-:-:S07]  /*02c0*/  IMAD.MOV.U32 R3, RZ, RZ, R37 ;  /* 0x000000ffff037224 */ /* 0x000fce00078e0025 */
.L_x_1:
[----:B------:R-:W-:Y:S05]  /*02d0*/  BSYNC.RECONVERGENT B0 ;  /* 0x0000000000007941 */ /* 0x000fea0003800200 */
.L_x_0:
[----:B------:R-:W-:Y:S01]  /*02e0*/  DFMA R8, R2, R2, 1 ;  /* 0x3ff000000208742b */ /* 0x000fe20000000002 */
[----:B------:R-:W-:Y:S01]  /*02f0*/  IMAD.MOV.U32 R4, RZ, RZ, 0x0 ;  /* 0x00000000ff047424 */ /* 0x000fe200078e00ff */
[----:B------:R-:W-:Y:S01]  /*0300*/  BSSY.RECONVERGENT B0, `(.L_x_2) ;  /* 0x0000017000007945 */ /* 0x000fe20003800200 */
[----:B------:R-:W-:-:S03]  /*0310*/  IMAD.MOV.U32 R5, RZ, RZ, 0x3fd80000 ;  /* 0x3fd80000ff057424 */ /* 0x000fc600078e00ff */
[----:B------:R-:W0:Y:S04]  /*0320*/  MUFU.RSQ64H R11, R9 ;  /* 0x00000009000b7308 */ /* 0x000e280000001c00 */
[----:B------:R-:W-:-:S05]  /*0330*/  VIADD R10, R9, 0xfcb00000 ;  /* 0xfcb00000090a7836 */ /* 0x000fca0000000000 */
[----:B------:R-:W-:Y:S01]  /*0340*/  ISETP.GE.U32.AND P0, PT, R10, 0x7ca00000, PT ;  /* 0x7ca000000a00780c */ /* 0x000fe20003f06070 */
[----:B0-----:R-:W-:-:S08]  /*0350*/  DMUL R2, R10, R10 ;  /* 0x0000000a0a027228 */ /* 0x001fd00000000000 */
[----:B------:R-:W-:-:S08]  /*0360*/  DFMA R2, R8, -R2, 1 ;  /* 0x3ff000000802742b */ /* 0x000fd00000000802 */
[----:B------:R-:W-:Y:S02]  /*0370*/  DFMA R4, R2, R4, 0.5 ;  /* 0x3fe000000204742b */ /* 0x000fe40000000004 */
[----:B------:R-:W-:-:S08]  /*0380*/  DMUL R2, R10, R2 ;  /* 0x000000020a027228 */ /* 0x000fd00000000000 */
[----:B------:R-:W-:-:S08]  /*0390*/  DFMA R4, R4, R2, R10 ;  /* 0x000000020404722b */ /* 0x000fd0000000000a */
[----:B------:R-:W-:Y:S02]  /*03a0*/  DMUL R6, R8, R4 ;  /* 0x0000000408067228 */ /* 0x000fe40000000000 */
[----:B------:R-:W-:Y:S02]  /*03b0*/  VIADD R13, R5, 0xfff00000 ;  /* 0xfff00000050d7836 */ /* 0x000fe40000000000 */
[----:B------:R-:W-:-:S04]  /*03c0*/  IMAD.MOV.U32 R12, RZ, RZ, R4 ;  /* 0x000000ffff0c7224 */ /* 0x000fc800078e0004 */
[----:B------:R-:W-:-:S08]  /*03d0*/  DFMA R14, R6, -R6, R8 ;  /* 0x80000006060e722b */ /* 0x000fd00000000008 */
[----:B------:R-:W-:Y:S01]  /*03e0*/  DFMA R2, R14, R12, R6 ;  /* 0x0000000c0e02722b */ /* 0x000fe20000000006 */
[----:B------:R-:W-:Y:S10]  /*03f0*/  @!P0 BRA `(.L_x_3) ;  /* 0x00000000001c8947 */ /* 0x000ff40003800000 */
[----:B------:R-:W-:Y:S02]  /*0400*/  IMAD.MOV.U32 R2, RZ, RZ, R4 ;  /* 0x000000ffff027224 */ /* 0x000fe400078e0004 */
[----:B------:R-:W-:Y:S01]  /*0410*/  IMAD.MOV.U32 R20, RZ, RZ, R10 ;  /* 0x000000ffff147224 */ /* 0x000fe200078e000a */
[----:B------:R-:W-:Y:S01]  /*0420*/  MOV R10, 0x470 ;  /* 0x00000470000a7802 */ /* 0x000fe20000000f00 */
[----:B------:R-:W-:Y:S02]  /*0430*/  IMAD.MOV.U32 R4, RZ, RZ, R14 ;  /* 0x000000ffff047224 */ /* 0x000fe400078e000e */
[----:B------:R-:W-:Y:S02]  /*0440*/  IMAD.MOV.U32 R5, RZ, RZ, R15 ;  /* 0x000000ffff057224 */ /* 0x000fe400078e000f */
[----:B------:R-:W-:-:S07]  /*0450*/  IMAD.MOV.U32 R3, RZ, RZ, R13 ;  /* 0x000000ffff037224 */ /* 0x000fce00078e000d */
[----:B-----5:R-:W-:Y:S05]  /*0460*/  CALL.REL.NOINC `($__internal_1_$__cuda_sm20_dsqrt_rn_f64_mediumpath_v1) ;  /* 0x0000000c00287944 */ /* 0x020fea0003c00000 */
.L_x_3:
[----:B------:R-:W-:Y:S05]  /*0470*/  BSYNC.RECONVERGENT B0 ;  /* 0x0000000000007941 */ /* 0x000fea0003800200 */
.L_x_2:
[----:B------:R-:W0:Y:S02]  /*0480*/  LDC.64 R12, c[0x0][0x390] ;  /* 0x0000e400ff0c7b82 */ /* 0x000e240000000a00 */
[----:B0-----:R-:W-:-:S06]  /*0490*/  IMAD.WIDE R12, R0, 0x10, R12 ;  /* 0x00000010000c7825 */ /* 0x001fcc00078e020c */
[----:B------:R-:W2:Y:S01]  /*04a0*/  LDG.E.128 R12, desc[UR4][R12.64] ;  /* 0x000000040c0c7981 */ /* 0x000ea2000c1e1d00 */
[----:B------:R-:W-:Y:S01]  /*04b0*/  IMAD.MOV.U32 R4, RZ, RZ, 0x1 ;  /* 0x00000001ff047424 */ /* 0x000fe200078e00ff */
[----:B------:R-:W-:Y:S01]  /*04c0*/  DADD R16, |R16|, |R18| ;  /* 0x0000000010107229 */ /* 0x000fe20000000612 */
[----:B------:R-:W-:Y:S01]  /*04d0*/  IMAD.MOV.U32 R21, RZ, RZ, R28 ;  /* 0x000000ffff157224 */ /* 0x000fe200078e001c */
[----:B------:R-:W-:Y:S01]  /*04e0*/  UMOV UR6, 0xffffffff ;  /* 0xffffffff00067882 */ /* 0x000fe20000000000 */
[----:B------:R-:W-:Y:S01]  /*04f0*/  UMOV UR7, 0x7fefffff ;  /* 0x7fefffff00077882 */ /* 0x000fe20000000000 */
[----:B------:R-:W-:Y:S01]  /*0500*/  BSSY.RECONVERGENT B0, `(.L_x_4) ;  /* 0x000002c000007945 */ /* 0x000fe20003800200 */
[----:B--2---:R-:W-:Y:S02]  /*0510*/  DADD R8, -RZ, |R12| ;  /* 0x00000000ff087229 */ /* 0x004fe4000000050c */
[--C-:B------:R-:W-:Y:S02]  /*0520*/  DADD R10, -RZ, |R14|.reuse ;  /* 0x00000000ff0a7229 */ /* 0x100fe4000000050e */
[----:B------:R-:W-:-:S08]  /*0530*/  DSETP.GT.AND P0, PT, |R12|, |R14|, PT ;  /* 0x4000000e0c00722a */ /* 0x000fd00003f04200 */
[----:B------:R-:W-:Y:S02]  /*0540*/  FSEL R27, R9, R11, P0 ;  /* 0x0000000b091b7208 */ /* 0x000fe40000000000 */
[----:B------:R-:W-:Y:S02]  /*0550*/  FSEL R26, R8, R10, P0 ;  /* 0x0000000a081a7208 */ /* 0x000fe40000000000 */
[----:B------:R-:W0:Y:S01]  /*0560*/  MUFU.RCP64H R5, R27 ;  /* 0x0000001b00057308 */ /* 0x000e220000001800 */
[----:B------:R-:W-:Y:S02]  /*0570*/  FSEL R24, R10, R8, P0 ;  /* 0x000000080a187208 */ /* 0x000fe40000000000 */
[----:B------:R-:W-:Y:S01]  /*0580*/  FSEL R25, R11, R9, P0 ;  /* 0x000000090b197208 */ /* 0x000fe20000000000 */
[C---:B------:R-:W-:Y:S02]  /*0590*/  DSETP.MAX.AND P0, P1, R30.reuse, R28, PT ;  /* 0x0000001c1e00722a */ /* 0x040fe4000390f000 */
[----:B------:R-:W-:Y:S01]  /*05a0*/  DMUL R8, R30, R2 ;  /* 0x000000021e087228 */ /* 0x000fe20000000000 */
[----:B------:R-:W-:-:S05]  /*05b0*/  IMAD.MOV.U32 R2, RZ, RZ, R31 ;  /* 0x000000ffff027224 */ /* 0x000fca00078e001f */
[----:B------:R-:W-:Y:S01]  /*05c0*/  FSEL R23, R2, R29, P0 ;  /* 0x0000001d02177208 */ /* 0x000fe20000000000 */
[----:B------:R-:W-:Y:S01]  /*05d0*/  IMAD.MOV.U32 R2, RZ, RZ, R30 ;  /* 0x000000ffff027224 */ /* 0x000fe200078e001e */
[----:B0-----:R-:W-:-:S04]  /*05e0*/  DFMA R6, -R26, R4, 1 ;  /* 0x3ff000001a06742b */ /* 0x001fc80000000104 */
[----:B------:R-:W-:Y:S01]  /*05f0*/  @P1 LOP3.LUT R23, R29, 0x80000, RZ, 0xfc, !PT ;  /* 0x000800001d171812 */ /* 0x000fe200078efcff */
[----:B------:R-:W-:Y:S01]  /*0600*/  DSETP.NEU.AND P1, PT, R30, RZ, PT ;  /* 0x000000ff1e00722a */ /* 0x000fe20003f2d000 */
[----:B------:R-:W-:-:S03]  /*0610*/  SEL R20, R2, R21, P0 ;  /* 0x0000001502147207 */ /* 0x000fc60000000000 */
[----:B------:R-:W-:Y:S01]  /*0620*/  IMAD.MOV.U32 R21, RZ, RZ, R23 ;  /* 0x000000ffff157224 */ /* 0x000fe200078e0017 */
[----:B------:R-:W-:Y:S01]  /*0630*/  DFMA R6, R6, R6, R6 ;  /* 0x000000060606722b */ /* 0x000fe20000000006 */
[----:B------:R-:W-:-:S04]  /*0640*/  FSEL R9, R17, R9, !P1 ;  /* 0x0000000911097208 */ /* 0x000fc80004800000 */
[----:B------:R-:W-:-:S03]  /*0650*/  DSETP.GT.AND P0, PT, R20, UR6, PT ;  /* 0x0000000614007e2a */ /* 0x000fc6000bf04000 */
[----:B------:R-:W-:-:S03]  /*0660*/  DFMA R4, R4, R6, R4 ;  /* 0x000000060404722b */ /* 0x000fc60000000004 */
[----:B------:R-:W-:-:S05]  /*0670*/  FSEL R17, R17, R9, P0 ;  /* 0x0000000911117208 */ /* 0x000fca0000000000 */
[----:B------:R-:W-:-:S08]  /*0680*/  DFMA R6, -R26, R4, 1 ;  /* 0x3ff000001a06742b */ /* 0x000fd00000000104 */
[----:B------:R-:W-:-:S08]  /*0690*/  DFMA R4, R4, R6, R4 ;  /* 0x000000060404722b */ /* 0x000fd00000000004 */
[----:B------:R-:W-:-:S08]  /*06a0*/  DMUL R6, R4, R24 ;  /* 0x0000001804067228 */ /* 0x000fd00000000000 */
[----:B------:R-:W-:-:S08]  /*06b0*/  DFMA R10, -R26, R6, R24 ;  /* 0x000000061a0a722b */ /* 0x000fd00000000118 */
[----:B------:R-:W-:Y:S01]  /*06c0*/  DFMA R2, R4, R10, R6 ;  /* 0x0000000a0402722b */ /* 0x000fe20000000006 */
[C---:B------:R-:W-:Y:S02]  /*06d0*/  FSEL R5, R16.reuse, R8, !P1 ;  /* 0x0000000810057208 */ /* 0x040fe40004800000 */
[----:B------:R-:W-:Y:S02]  /*06e0*/  FSETP.GEU.AND P1, PT, |R25|, 6.5827683646048100446e-37, PT ;  /* 0x036000001900780b */ /* 0x000fe40003f2e200 */
[----:B------:R-:W-:-:S05]  /*06f0*/  FSEL R16, R16, R5, P0 ;  /* 0x0000000510107208 */ /* 0x000fca0000000000 */
[----:B------:R-:W-:Y:S01]  /*0700*/  FFMA R4, RZ, R27, R3 ;  /* 0x0000001bff047223 */ /* 0x000fe20000000003 */
[----:B------:R-:W-:-:S04]  /*0710*/  DMUL R16, R16, R16 ;  /* 0x0000001010107228 */ /* 0x000fc80000000000 */
        /* <DEDUP_REMOVED lines=10> */
.L_x_5:
[----:B------:R-:W-:Y:S05]  /*07c0*/  BSYNC.RECONVERGENT B0 ;  /* 0x0000000000007941 */ /* 0x000fea0003800200 */
.L_x_4:
        /* <DEDUP_REMOVED lines=18> */
[----:B------:R-:W-:Y:S01]  /*08f0*/  IMAD.MOV.U32 R20, RZ, RZ, R10 ;  /* 0x000000ffff147224 */ /* 0x000fe200078e000a */
[----:B------:R-:W-:Y:S01]  /*0900*/  MOV R10, 0x930 ;  /* 0x00000930000a7802 */ /* 0x000fe20000000f00 */
[----:B------:R-:W-:-:S07]  /*0910*/  IMAD.MOV.U32 R2, RZ, RZ, R22 ;  /* 0x000000ffff027224 */ /* 0x000fce00078e0016 */
[----:B-----5:R-:W-:Y:S05]  /*0920*/  CALL.REL.NOINC `($__internal_1_$__cuda_sm20_dsqrt_rn_f64_mediumpath_v1) ;  /* 0x0000000400f87944 */ /* 0x020fea0003c00000 */
[----:B------:R-:W-:Y:S02]  /*0930*/  IMAD.MOV.U32 R20, RZ, RZ, R2 ;  /* 0x000000ffff147224 */ /* 0x000fe400078e0002 */
[----:B------:R-:W-:-:S07]  /*0940*/  IMAD.MOV.U32 R21, RZ, RZ, R3 ;  /* 0x000000ffff157224 */ /* 0x000fce00078e0003 */
.L_x_7:
[----:B------:R-:W-:Y:S05]  /*0950*/  BSYNC.RECONVERGENT B0 ;  /* 0x0000000000007941 */ /* 0x000fea0003800200 */
.L_x_6:
[----:B------:R-:W0:Y:S08]  /*0960*/  LDC.64 R4, c[0x0][0x388] ;  /* 0x0000e200ff047b82 */ /* 0x000e300000000a00 */
[----:B------:R-:W1:Y:S01]  /*0970*/  LDC.64 R2, c[0x0][0x3a0] ;  /* 0x0000e800ff027b82 */ /* 0x000e620000000a00 */
[----:B0-----:R-:W2:Y:S01]  /*0980*/  LDG.E.64 R4, desc[UR4][R4.64+0x10] ;  /* 0x0000100404047981 */ /* 0x001ea2000c1e1b00 */
[C---:B------:R-:W-:Y:S01]  /*0990*/  DSETP.MAX.AND P0, P2, R26.reuse, R24, PT ;  /* 0x000000181a00722a */ /* 0x040fe20003a0f000 */
[----:B------:R-:W-:Y:S01]  /*09a0*/  IMAD.MOV.U32 R10, RZ, RZ, R25 ;  /* 0x000000ffff0a7224 */ /* 0x000fe200078e0019 */
[----:B------:R-:W-:Y:S01]  /*09b0*/  DMUL R20, R26, R20 ;  /* 0x000000141a147228 */ /* 0x000fe20000000000 */
[----:B------:R-:W-:Y:S01]  /*09c0*/  IMAD.MOV.U32 R8, RZ, RZ, R26 ;  /* 0x000000ffff087224 */ /* 0x000fe200078e001a */
[----:B------:R-:W-:Y:S01]  /*09d0*/  DADD R6, |R12|, |R14| ;  /* 0x000000000c067229 */ /* 0x000fe2000000060e */
[----:B------:R-:W-:Y:S01]  /*09e0*/  UMOV UR6, 0xffffffff ;  /* 0xffffffff00067882 */ /* 0x000fe20000000000 */
[----:B------:R-:W-:Y:S01]  /*09f0*/  FSEL R9, R27, R10, P0 ;  /* 0x0000000a1b097208 */ /* 0x000fe20000000000 */
[----:B------:R-:W-:Y:S01]  /*0a00*/  DSETP.NEU.AND P1, PT, R26, RZ, PT ;  /* 0x000000ff1a00722a */ /* 0x000fe20003f2d000 */
[----:B------:R-:W-:Y:S01]  /*0a10*/  SEL R8, R8, R24, P0 ;  /* 0x0000001808087207 */ /* 0x000fe20000000000 */
[----:B------:R-:W-:Y:S01]  /*0a20*/  UMOV UR7, 0x7fefffff ;  /* 0x7fefffff00077882 */ /* 0x000fe20000000000 */
[----:B------:R-:W-:-:S04]  /*0a30*/  DMUL R14, R18, R14 ;  /* 0x0000000e120e7228 */ /* 0x000fc80000000000 */
[----:B------:R-:W-:Y:S01]  /*0a40*/  @P2 LOP3.LUT R9, R10, 0x80000, RZ, 0xfc, !PT ;  /* 0x000800000a092812 */ /* 0x000fe200078efcff */
[----:B-1----:R-:W-:Y:S01]  /*0a50*/  DADD R10, R2, 1 ;  /* 0x3ff00000020a7429 */ /* 0x002fe20000000000 */
[----:B------:R-:W-:-:S04]  /*0a60*/  FSEL R21, R7, R21, !P1 ;  /* 0x0000001507157208 */ /* 0x000fc80004800000 */
[----:B------:R-:W-:Y:S01]  /*0a70*/  DSETP.GT.AND P0, PT, R8, UR6, PT ;  /* 0x0000000608007e2a */ /* 0x000fe2000bf04000 */
[----:B------:R-:W-:Y:S02]  /*0a80*/  FSEL R9, R6, R20, !P1 ;  /* 0x0000001406097208 */ /* 0x000fe40004800000 */
[----:B-----5:R-:W-:-:S03]  /*0a90*/  DMUL R10, R32, R10 ;  /* 0x0000000a200a7228 */ /* 0x020fc60000000000 */
[----:B------:R-:W-:Y:S02]  /*0aa0*/  FSEL R7, R7, R21, P0 ;  /* 0x0000001507077208 */ /* 0x000fe40000000000 */
[----:B------:R-:W-:Y:S01]  /*0ab0*/  FSEL R6, R6, R9, P0 ;  /* 0x0000000906067208 */ /* 0x000fe20000000000 */
[----:B------:R-:W0:Y:S01]  /*0ac0*/  LDC.64 R20, c[0x0][0x398] ;  /* 0x0000e600ff147b82 */ /* 0x000e220000000a00 */
[----:B------:R-:W-:Y:S02]  /*0ad0*/  DMUL R8, R2, 0.5 ;  /* 0x3fe0000002087828 */ /* 0x000fe40000000000 */
[----:B------:R-:W-:Y:S02]  /*0ae0*/  DFMA R10, R16, 0.5, -R10 ;  /* 0x3fe00000100a782b */ /* 0x000fe4000000080a */
[----:B------:R-:W-:-:S08]  /*0af0*/  DMUL R6, R6, R6 ;  /* 0x0000000606067228 */ /* 0x000fd00000000000 */
[----:B------:R-:W-:Y:S02]  /*0b00*/  DFMA R6, R6, R8, R10 ;  /* 0x000000080606722b */ /* 0x000fe4000000000a */
[----:B--2---:R-:W-:-:S08]  /*0b10*/  DFMA R4, R12, R4, R14 ;  /* 0x000000040c04722b */ /* 0x004fd0000000000e */
[----:B------:R-:W-:Y:S01]  /*0b20*/  DFMA R4, -R4, R2, R6 ;  /* 0x000000020404722b */ /* 0x000fe20000000106 */
[----:B------:R-:W-:Y:S01]  /*0b30*/  CS2R R6, SRZ ;  /* 0x0000000000067805 */ /* 0x000fe2000001ff00 */
[----:B0-----:R-:W-:-:S05]  /*0b40*/  IMAD.WIDE R2, R0, 0x10, R20 ;  /* 0x0000001000027825 */ /* 0x001fca00078e0214 */
[----:B------:R-:W-:Y:S01]  /*0b50*/  STG.E.128 desc[UR4][R2.64], R4 ;  /* 0x0000000402007986 */ /* 0x000fe2000c101d04 */
[----:B------:R-:W-:Y:S05]  /*0b60*/  EXIT ;  /* 0x000000000000794d */ /* 0x000fea0003800000 */
        .weak           $__internal_0_$__cuda_sm20_div_rn_f64_full
        .type           $__internal_0_$__cuda_sm20_div_rn_f64_full,@function
        .size           $__internal_0_$__cuda_sm20_div_rn_f64_full,($__internal_1_$__cuda_sm20_dsqrt_rn_f64_mediumpath_v1 - $__internal_0_$__cuda_sm20_div_rn_f64_full)
$__internal_0_$__cuda_sm20_div_rn_f64_full:
[C---:B------:R-:W-:Y:S01]  /*0b70*/  FSETP.GEU.AND P0, PT, |R21|.reuse, 1.469367938527859385e-39, PT ;  /* 0x001000001500780b */ /* 0x040fe20003f0e200 */
[----:B------:R-:W-:Y:S01]  /*0b80*/  IMAD.MOV.U32 R8, RZ, RZ, 0x1 ;  /* 0x00000001ff087424 */ /* 0x000fe200078e00ff */
[----:B------:R-:W-:Y:S01]  /*0b90*/  LOP3.LUT R22, R21, 0x800fffff, RZ, 0xc0, !PT ;  /* 0x800fffff15167812 */ /* 0x000fe200078ec0ff */
[----:B------:R-:W-:Y:S01]  /*0ba0*/  BSSY.RECONVERGENT B1, `(.L_x_8) ;  /* 0x0000054000017945 */ /* 0x000fe20003800200 */
[C---:B------:R-:W-:Y:S02]  /*0bb0*/  FSETP.GEU.AND P2, PT, |R11|.reuse, 1.469367938527859385e-39, PT ;  /* 0x001000000b00780b */ /* 0x040fe40003f4e200 */
[----:B------:R-:W-:Y:S01]  /*0bc0*/  LOP3.LUT R23, R22, 0x3ff00000, RZ, 0xfc, !PT ;  /* 0x3ff0000016177812 */ /* 0x000fe200078efcff */
[----:B------:R-:W-:Y:S01]  /*0bd0*/  IMAD.MOV.U32 R22, RZ, RZ, R20 ;  /* 0x000000ffff167224 */ /* 0x000fe200078e0014 */
[----:B------:R-:W-:Y:S02]  /*0be0*/  LOP3.LUT R3, R11, 0x7ff00000, RZ, 0xc0, !PT ;  /* 0x7ff000000b037812 */ /* 0x000fe400078ec0ff */
[----:B------:R-:W-:-:S03]  /*0bf0*/  LOP3.LUT R34, R21, 0x7ff00000, RZ, 0xc0, !PT ;  /* 0x7ff0000015227812 */ /* 0x000fc600078ec0ff */
[----:B------:R-:W-:Y:S01]  /*0c00*/  @!P0 DMUL R22, R20, 8.98846567431157953865e+307 ;  /* 0x7fe0000014168828 */ /* 0x000fe20000000000 */
[----:B------:R-:W-:-:S03]  /*0c10*/  ISETP.GE.U32.AND P1, PT, R3, R34, PT ;  /* 0x000000220300720c */ /* 0x000fc60003f26070 */
[----:B------:R-:W-:Y:S01]  /*0c20*/  @!P2 LOP3.LUT R4, R21, 0x7ff00000, RZ, 0xc0, !PT ;  /* 0x7ff000001504a812 */ /* 0x000fe200078ec0ff */
[----:B------:R-:W-:Y:S01]  /*0c30*/  @!P2 IMAD.MOV.U32 R36, RZ, RZ, RZ ;  /* 0x000000ffff24a224 */ /* 0x000fe200078e00ff */
[----:B------:R-:W0:Y:S02]  /*0c40*/  MUFU.RCP64H R9, R23 ;  /* 0x0000001700097308 */ /* 0x000e240000001800 */
[----:B------:R-:W-:Y:S01]  /*0c50*/  @!P2 ISETP.GE.U32.AND P3, PT, R3, R4, PT ;  /* 0x000000040300a20c */ /* 0x000fe20003f66070 */
[----:B------:R-:W-:Y:S01]  /*0c60*/  IMAD.MOV.U32 R4, RZ, RZ, 0x1ca00000 ;  /* 0x1ca00000ff047424 */ /* 0x000fe200078e00ff */
[----:B------:R-:W-:-:S04]  /*0c70*/  @!P0 LOP3.LUT R34, R23, 0x7ff00000, RZ, 0xc0, !PT ;  /* 0x7ff0000017228812 */ /* 0x000fc800078ec0ff */
[----:B------:R-:W-:-:S04]  /*0c80*/  @!P2 SEL R5, R4, 0x63400000, !P3 ;  /* 0x634000000405a807 */ /* 0x000fc80005800000 */
[----:B------:R-:W-:-:S04]  /*0c90*/  @!P2 LOP3.LUT R5, R5, 0x80000000, R11, 0xf8, !PT ;  /* 0x800000000505a812 */ /* 0x000fc800078ef80b */
[----:B------:R-:W-:Y:S01]  /*0ca0*/  @!P2 LOP3.LUT R37, R5, 0x100000, RZ, 0xfc, !PT ;  /* 0x001000000525a812 */ /* 0x000fe200078efcff */
[----:B0-----:R-:W-:Y:S01]  /*0cb0*/  DFMA R6, R8, -R22, 1 ;  /* 0x3ff000000806742b */ /* 0x001fe20000000816 */
[----:B------:R-:W-:-:S07]  /*0cc0*/  IMAD.MOV.U32 R5, RZ, RZ, R3 ;  /* 0x000000ffff057224 */ /* 0x000fce00078e0003 */
[----:B------:R-:W-:-:S08]  /*0cd0*/  DFMA R6, R6, R6, R6 ;  /* 0x000000060606722b */ /* 0x000fd00000000006 */
[----:B------:R-:W-:Y:S01]  /*0ce0*/  DFMA R6, R8, R6, R8 ;  /* 0x000000060806722b */ /* 0x000fe20000000008 */
[----:B------:R-:W-:Y:S01]  /*0cf0*/  SEL R9, R4, 0x63400000, !P1 ;  /* 0x6340000004097807 */ /* 0x000fe20004800000 */
[----:B------:R-:W-:-:S03]  /*0d00*/  IMAD.MOV.U32 R8, RZ, RZ, R10 ;  /* 0x000000ffff087224 */ /* 0x000fc600078e000a */
[----:B------:R-:W-:-:S03]  /*0d10*/  LOP3.LUT R9, R9, 0x800fffff, R11, 0xf8, !PT ;  /* 0x800fffff09097812 */ /* 0x000fc600078ef80b */
[----:B------:R-:W-:-:S03]  /*0d20*/  DFMA R38, R6, -R22, 1 ;  /* 0x3ff000000626742b */ /* 0x000fc60000000816 */
[----:B------:R-:W-:-:S05]  /*0d30*/  @!P2 DFMA R8, R8, 2, -R36 ;  /* 0x400000000808a82b */ /* 0x000fca0000000824 */
[----:B------:R-:W-:-:S05]  /*0d40*/  DFMA R38, R6, R38, R6 ;  /* 0x000000260626722b */ /* 0x000fca0000000006 */
[----:B------:R-:W-:-:S03]  /*0d50*/  @!P2 LOP3.LUT R5, R9, 0x7ff00000, RZ, 0xc0, !PT ;  /* 0x7ff000000905a812 */ /* 0x000fc600078ec0ff */
[----:B------:R-:W-:Y:S02]  /*0d60*/  DMUL R36, R38, R8 ;  /* 0x0000000826247228 */ /* 0x000fe40000000000 */
[----:B------:R-:W-:-:S06]  /*0d70*/  VIADD R35, R5, 0xffffffff ;  /* 0xffffffff05237836 */ /* 0x000fcc0000000000 */
[----:B------:R-:W-:Y:S01]  /*0d80*/  DFMA R6, R36, -R22, R8 ;  /* 0x800000162406722b */ /* 0x000fe20000000008 */
[----:B------:R-:W-:-:S07]  /*0d90*/  ISETP.GT.U32.AND P0, PT, R35, 0x7feffffe, PT ;  /* 0x7feffffe2300780c */ /* 0x000fce0003f04070 */
[----:B------:R-:W-:Y:S01]  /*0da0*/  DFMA R6, R38, R6, R36 ;  /* 0x000000062606722b */ /* 0x000fe20000000024 */
[----:B------:R-:W-:-:S05]  /*0db0*/  VIADD R36, R34, 0xffffffff ;  /* 0xffffffff22247836 */ /* 0x000fca0000000000 */
[----:B------:R-:W-:-:S13]  /*0dc0*/  ISETP.GT.U32.OR P0, PT, R36, 0x7feffffe, P0 ;  /* 0x7feffffe2400780c */ /* 0x000fda0000704470 */
[----:B------:R-:W-:Y:S05]  /*0dd0*/  @P0 BRA `(.L_x_9) ;  /* 0x00000000006c0947 */ /* 0x000fea0003800000 */
[----:B------:R-:W-:-:S04]  /*0de0*/  LOP3.LUT R10, R21, 0x7ff00000, RZ, 0xc0, !PT ;  /* 0x7ff00000150a7812 */ /* 0x000fc800078ec0ff */
[CC--:B------:R-:W-:Y:S02]  /*0df0*/  VIADDMNMX R5, R3.reuse, -R10.reuse, 0xb9600000, !PT ;  /* 0xb960000003057446 */ /* 0x0c0fe4000780090a */
[----:B------:R-:W-:Y:S02]  /*0e00*/  ISETP.GE.U32.AND P0, PT, R3, R10, PT ;  /* 0x0000000a0300720c */ /* 0x000fe40003f06070 */
[----:B------:R-:W-:Y:S02]  /*0e10*/  VIMNMX R3, PT, PT, R5, 0x46a00000, PT ;  /* 0x46a0000005037848 */ /* 0x000fe40003fe0100 */
[----:B------:R-:W-:-:S05]  /*0e20*/  SEL R4, R4, 0x63400000, !P0 ;  /* 0x6340000004047807 */ /* 0x000fca0004000000 */
[----:B------:R-:W-:Y:S02]  /*0e30*/  IMAD.IADD R3, R3, 0x1, -R4 ;  /* 0x0000000103037824 */ /* 0x000fe400078e0a04 */
[----:B------:R-:W-:Y:S02]  /*0e40*/  IMAD.MOV.U32 R4, RZ, RZ, RZ ;  /* 0x000000ffff047224 */ /* 0x000fe400078e00ff */
[----:B------:R-:W-:-:S06]  /*0e50*/  VIADD R5, R3, 0x7fe00000 ;  /* 0x7fe0000003057836 */ /* 0x000fcc0000000000 */
[----:B------:R-:W-:-:S10]  /*0e60*/  DMUL R36, R6, R4 ;  /* 0x0000000406247228 */ /* 0x000fd40000000000 */
[----:B------:R-:W-:-:S13]  /*0e70*/  FSETP.GTU.AND P0, PT, |R37|, 1.469367938527859385e-39, PT ;  /* 0x001000002500780b */ /* 0x000fda0003f0c200 */
[----:B------:R-:W-:Y:S05]  /*0e80*/  @P0 BRA `(.L_x_10) ;  /* 0x0000000000940947 */ /* 0x000fea0003800000 */
[----:B------:R-:W-:-:S06]  /*0e90*/  DFMA R8, R6, -R22, R8 ;  /* 0x800000160608722b */ /* 0x000fcc0000000008 */
[----:B------:R-:W-:-:S04]  /*0ea0*/  IMAD.MOV.U32 R8, RZ, RZ, RZ ;  /* 0x000000ffff087224 */ /* 0x000fc800078e00ff */
[C---:B------:R-:W-:Y:S02]  /*0eb0*/  FSETP.NEU.AND P0, PT, R9.reuse, RZ, PT ;  /* 0x000000ff0900720b */ /* 0x040fe40003f0d000 */
[----:B------:R-:W-:-:S04]  /*0ec0*/  LOP3.LUT R21, R9, 0x80000000, R21, 0x48, !PT ;  /* 0x8000000009157812 */ /* 0x000fc800078e4815 */
[----:B------:R-:W-:-:S07]  /*0ed0*/  LOP3.LUT R9, R21, R5, RZ, 0xfc, !PT ;  /* 0x0000000515097212 */ /* 0x000fce00078efcff */
[----:B------:R-:W-:Y:S05]  /*0ee0*/  @!P0 BRA `(.L_x_10) ;  /* 0x00000000007c8947 */ /* 0x000fea0003800000 */
[----:B------:R-:W-:Y:S01]  /*0ef0*/  IMAD.MOV R5, RZ, RZ, -R3 ;  /* 0x000000ffff057224 */ /* 0x000fe200078e0a03 */
[----:B------:R-:W-:Y:S01]  /*0f00*/  IADD3 R3, PT, PT, -R3, -0x43300000, RZ ;  /* 0xbcd0000003037810 */ /* 0x000fe20007ffe1ff */
[----:B------:R-:W-:-:S06]  /*0f10*/  IMAD.MOV.U32 R4, RZ, RZ, RZ ;  /* 0x000000ffff047224 */ /* 0x000fcc00078e00ff */
[----:B------:R-:W-:Y:S02]  /*0f20*/  DFMA R4, R36, -R4, R6 ;  /* 0x800000042404722b */ /* 0x000fe40000000006 */
[----:B------:R-:W-:-:S08]  /*0f30*/  DMUL.RP R6, R6, R8 ;  /* 0x0000000806067228 */ /* 0x000fd00000008000 */
[----:B------:R-:W-:Y:S02]  /*0f40*/  FSETP.NEU.AND P0, PT, |R5|, R3, PT ;  /* 0x000000030500720b */ /* 0x000fe40003f0d200 */
[----:B------:R-:W-:Y:S02]  /*0f50*/  LOP3.LUT R21, R7, R21, RZ, 0x3c, !PT ;  /* 0x0000001507157212 */ /* 0x000fe400078e3cff */
[----:B------:R-:W-:Y:S02]  /*0f60*/  FSEL R36, R6, R36, !P0 ;  /* 0x0000002406247208 */ /* 0x000fe40004000000 */
[----:B------:R-:W-:Y:S01]  /*0f70*/  FSEL R37, R21, R37, !P0 ;  /* 0x0000002515257208 */ /* 0x000fe20004000000 */
[----:B------:R-:W-:Y:S06]  /*0f80*/  BRA `(.L_x_10) ;  /* 0x0000000000547947 */ /* 0x000fec0003800000 */
.L_x_9:
[----:B------:R-:W-:-:S14]  /*0f90*/  DSETP.NAN.AND P0, PT, R10, R10, PT ;  /* 0x0000000a0a00722a */ /* 0x000fdc0003f08000 */
[----:B------:R-:W-:Y:S05]  /*0fa0*/  @P0 BRA `(.L_x_11) ;  /* 0x0000000000440947 */ /* 0x000fea0003800000 */
[----:B------:R-:W-:-:S14]  /*0fb0*/  DSETP.NAN.AND P0, PT, R20, R20, PT ;  /* 0x000000141400722a */ /* 0x000fdc0003f08000 */
[----:B------:R-:W-:Y:S05]  /*0fc0*/  @P0 BRA `(.L_x_12) ;  /* 0x0000000000300947 */ /* 0x000fea0003800000 */
[----:B------:R-:W-:Y:S01]  /*0fd0*/  ISETP.NE.AND P0, PT, R5, R34, PT ;  /* 0x000000220500720c */ /* 0x000fe20003f05270 */
[----:B------:R-:W-:Y:S02]  /*0fe0*/  IMAD.MOV.U32 R36, RZ, RZ, 0x0 ;  /* 0x00000000ff247424 */ /* 0x000fe400078e00ff */
[----:B------:R-:W-:-:S10]  /*0ff0*/  IMAD.MOV.U32 R37, RZ, RZ, -0x80000 ;  /* 0xfff80000ff257424 */ /* 0x000fd400078e00ff */
[----:B------:R-:W-:Y:S05]  /*1000*/  @!P0 BRA `(.L_x_10) ;  /* 0x0000000000348947 */ /* 0x000fea0003800000 */
[----:B------:R-:W-:Y:S02]  /*1010*/  ISETP.NE.AND P0, PT, R5, 0x7ff00000, PT ;  /* 0x7ff000000500780c */ /* 0x000fe40003f05270 */
[----:B------:R-:W-:Y:S02]  /*1020*/  LOP3.LUT R37, R11, 0x80000000, R21, 0x48, !PT ;  /* 0x800000000b257812 */ /* 0x000fe400078e4815 */
[----:B------:R-:W-:-:S13]  /*1030*/  ISETP.EQ.OR P0, PT, R34, RZ, !P0 ;  /* 0x000000ff2200720c */ /* 0x000fda0004702670 */
[----:B------:R-:W-:Y:S01]  /*1040*/  @P0 LOP3.LUT R3, R37, 0x7ff00000, RZ, 0xfc, !PT ;  /* 0x7ff0000025030812 */ /* 0x000fe200078efcff */
[----:B------:R-:W-:Y:S02]  /*1050*/  @!P0 IMAD.MOV.U32 R36, RZ, RZ, RZ ;  /* 0x000000ffff248224 */ /* 0x000fe400078e00ff */
[----:B------:R-:W-:Y:S02]  /*1060*/  @P0 IMAD.MOV.U32 R36, RZ, RZ, RZ ;  /* 0x000000ffff240224 */ /* 0x000fe400078e00ff */
[----:B------:R-:W-:Y:S01]  /*1070*/  @P0 IMAD.MOV.U32 R37, RZ, RZ, R3 ;  /* 0x000000ffff250224 */ /* 0x000fe200078e0003 */
[----:B------:R-:W-:Y:S06]  /*1080*/  BRA `(.L_x_10) ;  /* 0x0000000000147947 */ /* 0x000fec0003800000 */
.L_x_12:
[----:B------:R-:W-:Y:S01]  /*1090*/  LOP3.LUT R37, R21, 0x80000, RZ, 0xfc, !PT ;  /* 0x0008000015257812 */ /* 0x000fe200078efcff */
[----:B------:R-:W-:Y:S01]  /*10a0*/  IMAD.MOV.U32 R36, RZ, RZ, R20 ;  /* 0x000000ffff247224 */ /* 0x000fe200078e0014 */
[----:B------:R-:W-:Y:S06]  /*10b0*/  BRA `(.L_x_10) ;  /* 0x0000000000087947 */ /* 0x000fec0003800000 */
.L_x_11:
[----:B------:R-:W-:Y:S01]  /*10c0*/  LOP3.LUT R37, R11, 0x80000, RZ, 0xfc, !PT ;  /* 0x000800000b257812 */ /* 0x000fe200078efcff */
[----:B------:R-:W-:-:S07]  /*10d0*/  IMAD.MOV.U32 R36, RZ, RZ, R10 ;  /* 0x000000ffff247224 */ /* 0x000fce00078e000a */
.L_x_10:
[----:B------:R-:W-:Y:S05]  /*10e0*/  BSYNC.RECONVERGENT B1 ;  /* 0x0000000000017941 */ /* 0x000fea0003800200 */
.L_x_8:
[----:B------:R-:W-:-:S04]  /*10f0*/  IMAD.MOV.U32 R3, RZ, RZ, 0x0 ;  /* 0x00000000ff037424 */ /* 0x000fc800078e00ff */
[----:B------:R-:W-:Y:S05]  /*1100*/  RET.REL.NODEC R2 `(_Z26compute_rhs_phi_expressionPK7double2S1_S1_PS_di) ;  /* 0xffffffec02bc7950 */ /* 0x000fea0003c3ffff */
        .weak           $__internal_1_$__cuda_sm20_dsqrt_rn_f64_mediumpath_v1
        .type           $__internal_1_$__cuda_sm20_dsqrt_rn_f64_mediumpath_v1,@function
        .size           $__internal_1_$__cuda_sm20_dsqrt_rn_f64_mediumpath_v1,(.L_x_74 - $__internal_1_$__cuda_sm20_dsqrt_rn_f64_mediumpath_v1)
$__internal_1_$__cuda_sm20_dsqrt_rn_f64_mediumpath_v1:
[----:B------:R-:W-:Y:S01]  /*1110*/  ISETP.GE.U32.AND P0, PT, R20, -0x3400000, PT ;  /* 0xfcc000001400780c */ /* 0x000fe20003f06070 */
[----:B------:R-:W-:-:S12]  /*1120*/  BSSY.RECONVERGENT B1, `(.L_x_13) ;  /* 0x0000023000017945 */ /* 0x000fd80003800200 */
[----:B------:R-:W-:Y:S05]  /*1130*/  @!P0 BRA `(.L_x_14) ;  /* 0x0000000000208947 */ /* 0x000fea0003800000 */
[----:B------:R-:W-:-:S10]  /*1140*/  DFMA.RM R4, R4, R2, R6 ;  /* 0x000000020404722b */ /* 0x000fd40000004006 */
[----:B------:R-:W-:-:S05]  /*1150*/  IADD3 R2, P0, PT, R4, 0x1, RZ ;  /* 0x0000000104027810 */ /* 0x000fca0007f1e0ff */
[----:B------:R-:W-:-:S06]  /*1160*/  IMAD.X R3, RZ, RZ, R5, P0 ;  /* 0x000000ffff037224 */ /* 0x000fcc00000e0605 */
[----:B------:R-:W-:-:S08]  /*1170*/  DFMA.RP R8, -R4, R2, R8 ;  /* 0x000000020408722b */ /* 0x000fd00000008108 */
[----:B------:R-:W-:-:S06]  /*1180*/  DSETP.GT.AND P0, PT, R8, RZ, PT ;  /* 0x000000ff0800722a */ /* 0x000fcc0003f04000 */
[----:B------:R-:W-:Y:S02]  /*1190*/  FSEL R2, R2, R4, P0 ;  /* 0x0000000402027208 */ /* 0x000fe40000000000 */
[----:B------:R-:W-:Y:S01]  /*11a0*/  FSEL R3, R3, R5, P0 ;  /* 0x0000000503037208 */ /* 0x000fe20000000000 */
[----:B------:R-:W-:Y:S06]  /*11b0*/  BRA `(.L_x_15) ;  /* 0x0000000000647947 */ /* 0x000fec0003800000 */
.L_x_14:
[----:B------:R-:W-:-:S14]  /*11c0*/  DSETP.NE.AND P0, PT, R8, RZ, PT ;  /* 0x000000ff0800722a */ /* 0x000fdc0003f05000 */
[----:B------:R-:W-:Y:S05]  /*11d0*/  @!P0 BRA `(.L_x_16) ;  /* 0x0000000000588947 */ /* 0x000fea0003800000 */
[----:B------:R-:W-:-:S13]  /*11e0*/  ISETP.GE.AND P0, PT, R9, RZ, PT ;  /* 0x000000ff0900720c */ /* 0x000fda0003f06270 */
[----:B------:R-:W-:Y:S02]  /*11f0*/  @!P0 IMAD.MOV.U32 R2, RZ, RZ, 0x0 ;  /* 0x00000000ff028424 */ /* 0x000fe400078e00ff */
[----:B------:R-:W-:Y:S01]  /*1200*/  @!P0 IMAD.MOV.U32 R3, RZ, RZ, -0x80000 ;  /* 0xfff80000ff038424 */ /* 0x000fe200078e00ff */
[----:B------:R-:W-:Y:S06]  /*1210*/  @!P0 BRA `(.L_x_15) ;  /* 0x00000000004c8947 */ /* 0x000fec0003800000 */
[----:B------:R-:W-:-:S13]  /*1220*/  ISETP.GT.AND P0, PT, R9, 0x7fefffff, PT ;  /* 0x7fefffff0900780c */ /* 0x000fda0003f04270 */
[----:B------:R-:W-:Y:S05]  /*1230*/  @P0 BRA `(.L_x_16) ;  /* 0x0000000000400947 */ /* 0x000fea0003800000 */
[----:B------:R-:W-:Y:S01]  /*1240*/  DMUL R8, R8, 8.11296384146066816958e+31 ;  /* 0x4690000008087828 */ /* 0x000fe20000000000 */
[----:B------:R-:W-:Y:S02]  /*1250*/  IMAD.MOV.U32 R2, RZ, RZ, RZ ;  /* 0x000000ffff027224 */ /* 0x000fe400078e00ff */
[----:B------:R-:W-:Y:S02]  /*1260*/  IMAD.MOV.U32 R6, RZ, RZ, 0x0 ;  /* 0x00000000ff067424 */ /* 0x000fe400078e00ff */
[----:B------:R-:W-:Y:S01]  /*1270*/  IMAD.MOV.U32 R7, RZ, RZ, 0x3fd80000 ;  /* 0x3fd80000ff077424 */ /* 0x000fe200078e00ff */
[----:B------:R-:W0:Y:S02]  /*1280*/  MUFU.RSQ64H R3, R9 ;  /* 0x0000000900037308 */ /* 0x000e240000001c00 */
[----:B0-----:R-:W-:-:S08]  /*1290*/  DMUL R4, R2, R2 ;  /* 0x0000000202047228 */ /* 0x001fd00000000000 */
[----:B------:R-:W-:-:S08]  /*12a0*/  DFMA R4, R8, -R4, 1 ;  /* 0x3ff000000804742b */ /* 0x000fd00000000804 */
[----:B------:R-:W-:Y:S02]  /*12b0*/  DFMA R6, R4, R6, 0.5 ;  /* 0x3fe000000406742b */ /* 0x000fe40000000006 */
[----:B------:R-:W-:-:S08]  /*12c0*/  DMUL R4, R2, R4 ;  /* 0x0000000402047228 */ /* 0x000fd00000000000 */
[----:B------:R-:W-:-:S08]  /*12d0*/  DFMA R4, R6, R4, R2 ;  /* 0x000000040604722b */ /* 0x000fd00000000002 */
[----:B------:R-:W-:Y:S02]  /*12e0*/  DMUL R2, R8, R4 ;  /* 0x0000000408027228 */ /* 0x000fe40000000000 */
[----:B------:R-:W-:-:S06]  /*12f0*/  VIADD R5, R5, 0xfff00000 ;  /* 0xfff0000005057836 */ /* 0x000fcc0000000000 */
[----:B------:R-:W-:-:S08]  /*1300*/  DFMA R6, R2, -R2, R8 ;  /* 0x800000020206722b */ /* 0x000fd00000000008 */
[----:B------:R-:W-:-:S10]  /*1310*/  DFMA R2, R4, R6, R2 ;  /* 0x000000060402722b */ /* 0x000fd40000000002 */
[----:B------:R-:W-:Y:S01]  /*1320*/  VIADD R3, R3, 0xfcb00000 ;  /* 0xfcb0000003037836 */ /* 0x000fe20000000000 */
[----:B------:R-:W-:Y:S06]  /*1330*/  BRA `(.L_x_15) ;  /* 0x0000000000047947 */ /* 0x000fec0003800000 */
.L_x_16:
[----:B------:R-:W-:-:S11]  /*1340*/  DADD R2, R8, R8 ;  /* 0x0000000008027229 */ /* 0x000fd60000000008 */
.L_x_15:
[----:B------:R-:W-:Y:S05]  /*1350*/  BSYNC.RECONVERGENT B1 ;  /* 0x0000000000017941 */ /* 0x000fea0003800200 */
.L_x_13:
[----:B------:R-:W-:-:S04]  /*1360*/  IMAD.MOV.U32 R11, RZ, RZ, 0x0 ;  /* 0x00000000ff0b7424 */ /* 0x000fc800078e00ff */
[----:B------:R-:W-:Y:S05]  /*1370*/  RET.REL.NODEC R10 `(_Z26compute_rhs_phi_expressionPK7double2S1_S1_PS_di) ;  /* 0xffffffec0a207950 */ /* 0x000fea0003c3ffff */
.L_x_17:
[----:B------:R-:W-:-:S00]  /*1380*/  BRA `(.L_x_17) ;  /* 0xfffffffc00fc7947 */ /* 0x000fc0000383ffff */
[----:B------:R-:W-:-:S00]  /*1390*/  NOP ;  /* 0x0000000000007918 */ /* 0x000fc00000000000 */
        /* <DEDUP_REMOVED lines=14> */
.L_x_74:


//--------------------- .text._Z16conjugate_vectorP7double2S0_i --------------------------
	.section	.text._Z16conjugate_vectorP7double2S0_i,"ax",@progbits
	.align	128
        .global         _Z16conjugate_vectorP7double2S0_i
        .type           _Z16conjugate_vectorP7double2S0_i,@function
        .size           _Z16conjugate_vectorP7double2S0_i,(.L_x_79 - _Z16conjugate_vectorP7double2S0_i)
        .other          _Z16conjugate_vectorP7double2S0_i,@"STO_CUDA_ENTRY STV_DEFAULT"
_Z16conjugate_vectorP7double2S0_i:
.text._Z16conjugate_vectorP7double2S0_i:
        /* <DEDUP_REMOVED lines=11> */
[----:B0-----:R-:W-:-:S05]  /*00b0*/  IMAD.WIDE R2, R13, 0x10, R2 ;  /* 0x000000100d027825 */ /* 0x001fca00078e0202 */
[----:B-1----:R-:W3:Y:S02]  /*00c0*/  LDG.E.128 R4, desc[UR4][R2.64] ;  /* 0x0000000402047981 */ /* 0x002ee4000c1e1d00 */
[----:B---3--:R-:W-:Y:S01]  /*00d0*/  DADD R10, -RZ, -R6 ;  /* 0x00000000ff0a7229 */ /* 0x008fe20000000906 */
[----:B--2---:R-:W-:Y:S01]  /*00e0*/  IMAD.WIDE R6, R13, 0x10, R8 ;  /* 0x000000100d067825 */ /* 0x004fe200078e0208 */
[----:B------:R-:W-:Y:S02]  /*00f0*/  MOV R8, R4 ;  /* 0x0000000400087202 */ /* 0x000fe40000000f00 */
[----:B------:R-:W-:-:S05]  /*0100*/  MOV R9, R5 ;  /* 0x0000000500097202 */ /* 0x000fca0000000f00 */
[----:B------:R-:W-:Y:S01]  /*0110*/  STG.E.128 desc[UR4][R6.64], R8 ;  /* 0x0000000806007986 */ /* 0x000fe2000c101d04 */
[----:B------:R-:W-:Y:S05]  /*0120*/  EXIT ;  /* 0x000000000000794d */ /* 0x000fea0003800000 */
.L_x_18:
        /* <DEDUP_REMOVED lines=13> */
.L_x_79:


//--------------------- .text._Z15complex_to_realPK7double2Pdi --------------------------
	.section	.text._Z15complex_to_realPK7double2Pdi,"ax",@progbits
	.align	128
        .global         _Z15complex_to_realPK7double2Pdi
        .type           _Z15complex_to_realPK7double2Pdi,@function
        .size           _Z15complex_to_realPK7double2Pdi,(.L_x_80 - _Z15complex_to_realPK7double2Pdi)
        .other          _Z15complex_to_realPK7double2Pdi,@"STO_CUDA_ENTRY STV_DEFAULT"
_Z15complex_to_realPK7double2Pdi:
.text._Z15complex_to_realPK7double2Pdi:
        /* <DEDUP_REMOVED lines=12> */
[----:B-1----:R-:W3:Y:S01]  /*00c0*/  LDG.E.64 R2, desc[UR4][R2.64] ;  /* 0x0000000402027981 */ /* 0x002ee2000c1e1b00 */
[----:B--2---:R-:W-:-:S05]  /*00d0*/  IMAD.WIDE R4, R7, 0x8, R4 ;  /* 0x0000000807047825 */ /* 0x004fca00078e0204 */
[----:B---3--:R-:W-:Y:S01]  /*00e0*/  STG.E.64 desc[UR4][R4.64], R2 ;  /* 0x0000000204007986 */ /* 0x008fe2000c101b04 */
[----:B------:R-:W-:Y:S05]  /*00f0*/  EXIT ;  /* 0x000000000000794d */ /* 0x000fea0003800000 */
.L_x_19:
        /* <DEDUP_REMOVED lines=16> */
.L_x_80:


//--------------------- .text._Z15real_to_complexPKdP7double2i --------------------------
	.section	.text._Z15real_to_complexPKdP7double2i,"ax",@progbits
	.align	128
        .global         _Z15real_to_complexPKdP7double2i
        .type           _Z15real_to_complexPKdP7double2i,@function
        .size           _Z15real_to_complexPKdP7double2i,(.L_x_81 - _Z15real_to_complexPKdP7double2i)
        .other          _Z15real_to_complexPKdP7double2i,@"STO_CUDA_ENTRY STV_DEFAULT"
_Z15real_to_complexPKdP7double2i:
.text._Z15real_to_complexPKdP7double2i:
        /* <DEDUP_REMOVED lines=12> */
[----:B-1----:R-:W3:Y:S01]  /*00c0*/  LDG.E.64 R4, desc[UR4][R2.64] ;  /* 0x0000000402047981 */ /* 0x002ee2000c1e1b00 */
[----:B------:R-:W-:Y:S01]  /*00d0*/  CS2R R6, SRZ ;  /* 0x0000000000067805 */ /* 0x000fe2000001ff00 */
[----:B--2---:R-:W-:-:S05]  /*00e0*/  IMAD.WIDE R8, R11, 0x10, R8 ;  /* 0x000000100b087825 */ /* 0x004fca00078e0208 */
[----:B---3--:R-:W-:Y:S01]  /*00f0*/  STG.E.128 desc[UR4][R8.64], R4 ;  /* 0x0000000408007986 */ /* 0x008fe2000c101d04 */
[----:B------:R-:W-:Y:S05]  /*0100*/  EXIT ;  /* 0x000000000000794d */ /* 0x000fea0003800000 */
.L_x_20:
        /* <DEDUP_REMOVED lines=15> */
.L_x_81:


//--------------------- .text._Z17cotangent_complexPK7double2PS_i --------------------------
	.section	.text._Z17cotangent_complexPK7double2PS_i,"ax",@progbits
	.align	128
        .global         _Z17cotangent_complexPK7double2PS_i
        .type           _Z17cotangent_complexPK7double2PS_i,@function
        .size           _Z17cotangent_complexPK7double2PS_i,(.L_x_77 - _Z17cotangent_complexPK7double2PS_i)
        .other          _Z17cotangent_complexPK7double2PS_i,@"STO_CUDA_ENTRY STV_DEFAULT"
_Z17cotangent_complexPK7double2PS_i:
.text._Z17cotangent_complexPK7double2PS_i:
[----:B------:R-:W0:Y:S01]  /*0000*/  LDC R1, c[0x0][0x37c] ;  /* 0x0000df00ff017b82 */ /* 0x000e220000000800 */
[----:B------:R-:W1:Y:S07]  /*0010*/  S2R R3, SR_TID.X ;  /* 0x0000000000037919 */ /* 0x000e6e0000002100 */
[----:B------:R-:W1:Y:S01]  /*0020*/  S2UR UR4, SR_CTAID.X ;  /* 0x00000000000479c3 */ /* 0x000e620000002500 */
[----:B------:R-:W2:Y:S01]  /*0030*/  LDCU UR5, c[0x0][0x390] ;  /* 0x00007200ff0577ac */ /* 0x000ea20008000800 */
[----:B0-----:R-:W-:-:S06]  /*0040*/  VIADD R1, R1, 0xffffffd8 ;  /* 0xffffffd801017836 */ /* 0x001fcc0000000000 */
[----:B------:R-:W1:Y:S02]  /*0050*/  LDC R0, c[0x0][0x360] ;  /* 0x0000d800ff007b82 */ /* 0x000e640000000800 */
[----:B-1----:R-:W-:-:S05]  /*0060*/  IMAD R0, R0, UR4, R3 ;  /* 0x0000000400007c24 */ /* 0x002fca000f8e0203 */
[----:B--2---:R-:W-:-:S13]  /*0070*/  ISETP.GE.AND P0, PT, R0, UR5, PT ;  /* 0x0000000500007c0c */ /* 0x004fda000bf06270 */
[----:B------:R-:W-:Y:S05]  /*0080*/  @P0 EXIT ;  /* 0x000000000000094d */ /* 0x000fea0003800000 */
[----:B------:R-:W0:Y:S01]  /*0090*/  LDC.64 R4, c[0x0][0x380] ;  /* 0x0000e000ff047b82 */ /* 0x000e220000000a00 */
[----:B------:R-:W1:Y:S01]  /*00a0*/  LDCU.64 UR4, c[0x0][0x358] ;  /* 0x00006b00ff0477ac */ /* 0x000e620008000a00 */
[----:B0-----:R-:W-:-:S06]  /*00b0*/  IMAD.WIDE R4, R0, 0x10, R4 ;  /* 0x0000001000047825 */ /* 0x001fcc00078e0204 */
[----:B-1----:R-:W2:Y:S01]  /*00c0*/  LDG.E.128 R4, desc[UR4][R4.64] ;  /* 0x0000000404047981 */ /* 0x002ea2000c1e1d00 */
[----:B------:R-:W-:Y:S01]  /*00d0*/  BSSY.RECONVERGENT B0, `(.L_x_21) ;  /* 0x000001f000007945 */ /* 0x000fe20003800200 */
[----:B--2---:R-:W-:-:S14]  /*00e0*/  DSETP.NEU.AND P0, PT, |R4|, +INF , PT ;  /* 0x7ff000000400742a */ /* 0x004fdc0003f0d200 */
[----:B------:R-:W-:Y:S01]  /*00f0*/  @!P0 DMUL R2, RZ, R4 ;  /* 0x00000004ff028228 */ /* 0x000fe20000000000 */
[----:B------:R-:W-:Y:S01]  /*0100*/  @!P0 IMAD.MOV.U32 R20, RZ, RZ, 0x1 ;  /* 0x00000001ff148424 */ /* 0x000fe200078e00ff */
[----:B------:R-:W-:Y:S09]  /*0110*/  @!P0 BRA `(.L_x_22) ;  /* 0x0000000000688947 */ /* 0x000ff20003800000 */
[----:B------:R-:W-:Y:S01]  /*0120*/  UMOV UR6, 0x6dc9c883 ;  /* 0x6dc9c88300067882 */ /* 0x000fe20000000000 */
[----:B------:R-:W-:Y:S01]  /*0130*/  UMOV UR7, 0x3fe45f30 ;  /* 0x3fe45f3000077882 */ /* 0x000fe20000000000 */
[C---:B------:R-:W-:Y:S01]  /*0140*/  DSETP.GE.AND P0, PT, |R4|.reuse, 2.14748364800000000000e+09, PT ;  /* 0x41e000000400742a */ /* 0x040fe20003f06200 */
[----:B------:R-:W-:Y:S01]  /*0150*/  BSSY.RECONVERGENT B1, `(.L_x_23) ;  /* 0x0000015000017945 */ /* 0x000fe20003800200 */
[----:B------:R-:W-:Y:S01]  /*0160*/  DMUL R8, R4, UR6 ;  /* 0x0000000604087c28 */ /* 0x000fe20008000000 */
[----:B------:R-:W-:Y:S01]  /*0170*/  UMOV UR6, 0x54442d18 ;  /* 0x54442d1800067882 */ /* 0x000fe20000000000 */
[----:B------:R-:W-:-:S04]  /*0180*/  UMOV UR7, 0x3ff921fb ;  /* 0x3ff921fb00077882 */ /* 0x000fc80000000000 */
[----:B------:R-:W0:Y:S08]  /*0190*/  F2I.F64 R20, R8 ;  /* 0x0000000800147311 */ /* 0x000e300000301100 */
[----:B0-----:R-:W0:Y:S02]  /*01a0*/  I2F.F64 R2, R20 ;  /* 0x0000001400027312 */ /* 0x001e240000201c00 */
[----:B0-----:R-:W-:Y:S01]  /*01b0*/  DFMA R10, R2, -UR6, R4 ;  /* 0x80000006020a7c2b */ /* 0x001fe20008000004 */
[----:B------:R-:W-:Y:S01]  /*01c0*/  UMOV UR6, 0x33145c00 ;  /* 0x33145c0000067882 */ /* 0x000fe20000000000 */
[----:B------:R-:W-:-:S06]  /*01d0*/  UMOV UR7, 0x3c91a626 ;  /* 0x3c91a62600077882 */ /* 0x000fcc0000000000 */
[----:B------:R-:W-:Y:S01]  /*01e0*/  DFMA R10, R2, -UR6, R10 ;  /* 0x80000006020a7c2b */ /* 0x000fe2000800000a */
[----:B------:R-:W-:Y:S01]  /*01f0*/  UMOV UR6, 0x252049c0 ;  /* 0x252049c000067882 */ /* 0x000fe20000000000 */
[----:B------:R-:W-:-:S06]  /*0200*/  UMOV UR7, 0x397b839a ;  /* 0x397b839a00077882 */ /* 0x000fcc0000000000 */
[----:B------:R-:W-:Y:S01]  /*0210*/  DFMA R2, R2, -UR6, R10 ;  /* 0x8000000602027c2b */ /* 0x000fe2000800000a */
[----:B------:R-:W-:Y:S10]  /*0220*/  @!P0 BRA `(.L_x_24) ;  /* 0x00000000001c8947 */ /* 0x000ff40003800000 */
[----:B------:R-:W-:Y:S01]  /*0230*/  IMAD.MOV.U32 R19, RZ, RZ, R4 ;  /* 0x000000ffff137224 */ /* 0x000fe200078e0004 */
[----:B------:R-:W-:Y:S01]  /*0240*/  MOV R28, 0x270 ;  /* 0x00000270001c7802 */ /* 0x000fe20000000f00 */
[----:B------:R-:W-:-:S07]  /*0250*/  IMAD.MOV.U32 R26, RZ, RZ, R5 ;  /* 0x000000ffff1a7224 */ /* 0x000fce00078e0005 */
[----:B------:R-:W-:Y:S05]  /*0260*/  CALL.REL.NOINC `($_Z17cotangent_complexPK7double2PS_i$__internal_trig_reduction_slowpathd) ;  /* 0x0000002c00d47944 */ /* 0x000fea0003c00000 */
[----:B------:R-:W-:Y:S02]  /*0270*/  IMAD.MOV.U32 R20, RZ, RZ, R12 ;  /* 0x000000ffff147224 */ /* 0x000fe400078e000c */
[----:B------:R-:W-:Y:S02]  /*0280*/  IMAD.MOV.U32 R2, RZ, RZ, R8 ;  /* 0x000000ffff027224 */ /* 0x000fe400078e0008 */
[----:B------:R-:W-:-:S07]  /*0290*/  IMAD.MOV.U32 R3, RZ, RZ, R9 ;  /* 0x000000ffff037224 */ /* 0x000fce00078e0009 */
.L_x_24:
[----:B------:R-:W-:Y:S05]  /*02a0*/  BSYNC.RECONVERGENT B1 ;  /* 0x0000000000017941 */ /* 0x000fea0003800200 */
.L_x_23:
[----:B------:R-:W-:-:S07]  /*02b0*/  VIADD R20, R20, 0x1 ;  /* 0x0000000114147836 */ /* 0x000fce0000000000 */
.L_x_22:
[----:B------:R-:W-:Y:S05]  /*02c0*/  BSYNC.RECONVERGENT B0 ;  /* 0x0000000000007941 */ /* 0x000fea0003800200 */
.L_x_21:
[----:B------:R-:W0:Y:S01]  /*02d0*/  LDCU.64 UR6, c[0x4][0x8] ;  /* 0x01000100ff0677ac */ /* 0x000e220008000a00 */
[----:B------:R-:W-:-:S05]  /*02e0*/  IMAD.SHL.U32 R8, R20, 0x40, RZ ;  /* 0x0000004014087824 */ /* 0x000fca00078e00ff */
[----:B------:R-:W-:-:S04]  /*02f0*/  LOP3.LUT R8, R8, 0x40, RZ, 0xc0, !PT ;  /* 0x0000004008087812 */ /* 0x000fc800078ec0ff */
[----:B0-----:R-:W-:-:S05]  /*0300*/  IADD3 R24, P0, PT, R8, UR6, RZ ;  /* 0x0000000608187c10 */ /* 0x001fca000ff1e0ff */
[----:B------:R-:W-:-:S05]  /*0310*/  IMAD.X R25, RZ, RZ, UR7, P0 ;  /* 0x00000007ff197e24 */ /* 0x000fca00080e06ff */
[----:B------:R-:W2:Y:S04]  /*0320*/  LDG.E.128.CONSTANT R8, desc[UR4][R24.64] ;  /* 0x0000000418087981 */ /* 0x000ea8000c1e9d00 */
[----:B------:R-:W3:Y:S04]  /*0330*/  LDG.E.128.CONSTANT R12, desc[UR4][R24.64+0x10] ;  /* 0x00001004180c7981 */ /* 0x000ee8000c1e9d00 */
[----:B------:R-:W4:Y:S01]  /*0340*/  LDG.E.128.CONSTANT R16, desc[UR4][R24.64+0x20] ;  /* 0x0000200418107981 */ /* 0x000f22000c1e9d00 */
[----:B------:R-:W-:Y:S01]  /*0350*/  LOP3.LUT R21, R20, 0x1, RZ, 0xc0, !PT ;  /* 0x0000000114157812 */ /* 0x000fe200078ec0ff */
[----:B------:R-:W-:Y:S01]  /*0360*/  IMAD.MOV.U32 R26, RZ, RZ, 0x20fd8164 ;  /* 0x20fd8164ff1a7424 */ /* 0x000fe200078e00ff */
[----:B------:R-:W-:Y:S01]  /*0370*/  DMUL R22, R2, R2 ;  /* 0x0000000202167228 */ /* 0x000fe20000000000 */
[----:B------:R-:W-:Y:S01]  /*0380*/  BSSY.RECONVERGENT B0, `(.L_x_25) ;  /* 0x000004d000007945 */ /* 0x000fe20003800200 */
[----:B------:R-:W-:Y:S01]  /*0390*/  ISETP.NE.U32.AND P0, PT, R21, 0x1, PT ;  /* 0x000000011500780c */ /* 0x000fe20003f05070 */
[----:B------:R-:W-:-:S03]  /*03a0*/  IMAD.MOV.U32 R21, RZ, RZ, 0x3da8ff83 ;  /* 0x3da8ff83ff157424 */ /* 0x000fc600078e00ff */
[----:B------:R-:W-:Y:S02]  /*03b0*/  FSEL R26, R26, -8.06006814911005101289e+34, !P0 ;  /* 0xf9785eba1a1a7808 */ /* 0x000fe40004000000 */
[----:B------:R-:W-:Y:S02]  /*03c0*/  FSEL R27, -R21, 0.11223486810922622681, !P0 ;  /* 0x3de5db65151b7808 */ /* 0x000fe40004000100 */
[----:B------:R-:W-:-:S04]  /*03d0*/  LOP3.LUT R21, R7, 0x7fffffff, RZ, 0xc0, !PT ;  /* 0x7fffffff07157812 */ /* 0x000fc800078ec0ff */
[----:B------:R-:W-:Y:S01]  /*03e0*/  ISETP.GT.U32.AND P1, PT, R21, 0x408633ce, PT ;  /* 0x408633ce1500780c */ /* 0x000fe20003f24070 */
[----:B--2---:R-:W-:-:S08]  /*03f0*/  DFMA R8, R22, R26, R8 ;  /* 0x0000001a1608722b */ /* 0x004fd00000000008 */
[----:B------:R-:W-:Y:S01]  /*0400*/  DFMA R8, R22, R8, R10 ;  /* 0x000000081608722b */ /* 0x000fe2000000000a */
[----:B------:R-:W-:Y:S02]  /*0410*/  IMAD.MOV.U32 R10, RZ, RZ, R6 ;  /* 0x000000ffff0a7224 */ /* 0x000fe400078e0006 */
[----:B------:R-:W-:-:S05]  /*0420*/  IMAD.MOV.U32 R11, RZ, RZ, R21 ;  /* 0x000000ffff0b7224 */ /* 0x000fca00078e0015 */
[----:B---3--:R-:W-:-:S08]  /*0430*/  DFMA R8, R22, R8, R12 ;  /* 0x000000081608722b */ /* 0x008fd0000000000c */
[----:B------:R-:W-:-:S08]  /*0440*/  DFMA R8, R22, R8, R14 ;  /* 0x000000081608722b */ /* 0x000fd0000000000e */
[----:B----4-:R-:W-:-:S08]  /*0450*/  DFMA R8, R22, R8, R16 ;  /* 0x000000081608722b */ /* 0x010fd00000000010 */
[----:B------:R-:W-:-:S08]  /*0460*/  DFMA R8, R22, R8, R18 ;  /* 0x000000081608722b */ /* 0x000fd00000000012 */
[----:B------:R-:W-:Y:S02]  /*0470*/  DFMA R2, R8, R2, R2 ;  /* 0x000000020802722b */ /* 0x000fe40000000002 */
[----:B------:R-:W-:-:S10]  /*0480*/  DFMA R8, R22, R8, 1 ;  /* 0x3ff000001608742b */ /* 0x000fd40000000008 */
[----:B------:R-:W-:Y:S02]  /*0490*/  FSEL R8, R8, R2, !P0 ;  /* 0x0000000208087208 */ /* 0x000fe40004000000 */
[----:B------:R-:W-:Y:S02]  /*04a0*/  FSEL R9, R9, R3, !P0 ;  /* 0x0000000309097208 */ /* 0x000fe40004000000 */
[----:B------:R-:W-:-:S04]  /*04b0*/  LOP3.LUT P0, RZ, R20, 0x2, RZ, 0xc0, !PT ;  /* 0x0000000214ff7812 */ /* 0x000fc8000780c0ff */
[----:B------:R-:W-:-:S10]  /*04c0*/  DADD R2, RZ, -R8 ;  /* 0x00000000ff027229 */ /* 0x000fd40000000808 */
[----:B------:R-:W-:Y:S02]  /*04d0*/  FSEL R2, R8, R2, !P0 ;  /* 0x0000000208027208 */ /* 0x000fe40004000000 */
[----:B------:R-:W-:Y:S01]  /*04e0*/  FSEL R3, R9, R3, !P0 ;  /* 0x0000000309037208 */ /* 0x000fe20004000000 */
[----:B------:R-:W-:Y:S06]  /*04f0*/  @P1 BRA `(.L_x_26) ;  /* 0x0000000000c81947 */ /* 0x000fec0003800000 */
[----:B------:R-:W-:Y:S01]  /*0500*/  IMAD.MOV.U32 R8, RZ, RZ, 0x652b82fe ;  /* 0x652b82feff087424 */ /* 0x000fe200078e00ff */
[----:B------:R-:W-:Y:S01]  /*0510*/  UMOV UR6, 0xfefa39ef ;  /* 0xfefa39ef00067882 */ /* 0x000fe20000000000 */
[----:B------:R-:W-:Y:S01]  /*0520*/  IMAD.MOV.U32 R9, RZ, RZ, 0x3ff71547 ;  /* 0x3ff71547ff097424 */ /* 0x000fe200078e00ff */
[----:B------:R-:W-:-:S05]  /*0530*/  UMOV UR7, 0x3fe62e42 ;  /* 0x3fe62e4200077882 */ /* 0x000fca0000000000 */
[----:B------:R-:W-:-:S08]  /*0540*/  DFMA R8, R10, R8, 6.75539944105574400000e+15 ;  /* 0x433800000a08742b */ /* 0x000fd00000000008 */
[----:B------:R-:W-:-:S08]  /*0550*/  DADD R12, R8, -6.75539944105574400000e+15 ;  /* 0xc3380000080c7429 */ /* 0x000fd00000000000 */
[----:B------:R-:W-:Y:S01]  /*0560*/  DFMA R14, R12, -UR6, R10 ;  /* 0x800000060c0e7c2b */ /* 0x000fe2000800000a */
[----:B------:R-:W-:Y:S01]  /*0570*/  UMOV UR6, 0x3b39803f ;  /* 0x3b39803f00067882 */ /* 0x000fe20000000000 */
[----:B------:R-:W-:-:S06]  /*0580*/  UMOV UR7, 0x3c7abc9e ;  /* 0x3c7abc9e00077882 */ /* 0x000fcc0000000000 */
[----:B------:R-:W-:Y:S01]  /*0590*/  DFMA R12, R12, -UR6, R14 ;  /* 0x800000060c0c7c2b */ /* 0x000fe2000800000e */
[----:B------:R-:W-:Y:S01]  /*05a0*/  UMOV UR6, 0x69ce2bdf ;  /* 0x69ce2bdf00067882 */ /* 0x000fe20000000000 */
[----:B------:R-:W-:Y:S01]  /*05b0*/  IMAD.MOV.U32 R14, RZ, RZ, -0x35dec16 ;  /* 0xfca213eaff0e7424 */ /* 0x000fe200078e00ff */
[----:B------:R-:W-:Y:S01]  /*05c0*/  UMOV UR7, 0x3e5ade15 ;  /* 0x3e5ade1500077882 */ /* 0x000fe20000000000 */
[----:B------:R-:W-:-:S06]  /*05d0*/  IMAD.MOV.U32 R15, RZ, RZ, 0x3e928af3 ;  /* 0x3e928af3ff0f7424 */ /* 0x000fcc00078e00ff */
[----:B------:R-:W-:Y:S01]  /*05e0*/  DFMA R14, R12, UR6, R14 ;  /* 0x000000060c0e7c2b */ /* 0x000fe2000800000e */
[----:B------:R-:W-:Y:S01]  /*05f0*/  UMOV UR6, 0x62401315 ;  /* 0x6240131500067882 */ /* 0x000fe20000000000 */
[----:B------:R-:W-:-:S06]  /*0600*/  UMOV UR7, 0x3ec71dee ;  /* 0x3ec71dee00077882 */ /* 0x000fcc0000000000 */
[----:B------:R-:W-:Y:S01]  /*0610*/  DFMA R14, R12, R14, UR6 ;  /* 0x000000060c0e7e2b */ /* 0x000fe2000800000e */
        /* <DEDUP_REMOVED lines=20> */
[----:B------:R-:W-:-:S08]  /*0760*/  DFMA R14, R12, R14, UR6 ;  /* 0x000000060c0e7e2b */ /* 0x000fd0000800000e */
[----:B------:R-:W-:-:S08]  /*0770*/  DFMA R14, R12, R14, 1 ;  /* 0x3ff000000c0e742b */ /* 0x000fd0000000000e */
[----:B------:R-:W-:-:S10]  /*0780*/  DFMA R14, R12, R14, 1 ;  /* 0x3ff000000c0e742b */ /* 0x000fd4000000000e */
[----:B------:R-:W-:-:S04]  /*0790*/  IMAD R8, R8, 0x100000, R15 ;  /* 0x0010000008087824 */ /* 0x000fc800078e020f */
[----:B------:R-:W-:Y:S02]  /*07a0*/  VIADD R15, R8, 0xffe00000 ;  /* 0xffe00000080f7836 */ /* 0x000fe40000000000 */
[----:B------:R-:W-:Y:S02]  /*07b0*/  IMAD.MOV.U32 R8, RZ, RZ, RZ ;  /* 0x000000ffff087224 */ /* 0x000fe400078e00ff */
[----:B------:R-:W0:Y:S04]  /*07c0*/  MUFU.RCP64H R9, R15 ;  /* 0x0000000f00097308 */ /* 0x000e280000001800 */
[----:B0-----:R-:W-:-:S08]  /*07d0*/  DFMA R12, -R14, R8, 1 ;  /* 0x3ff000000e0c742b */ /* 0x001fd00000000108 */
[----:B------:R-:W-:-:S08]  /*07e0*/  DFMA R12, R12, R12, R12 ;  /* 0x0000000c0c0c722b */ /* 0x000fd0000000000c */
[----:B------:R-:W-:-:S08]  /*07f0*/  DFMA R12, R8, R12, R8 ;  /* 0x0000000c080c722b */ /* 0x000fd00000000008 */
[----:B------:R-:W-:Y:S01]  /*0800*/  DFMA R12, R12, 0.0625, R14 ;  /* 0x3fb000000c0c782b */ /* 0x000fe2000000000e */
[----:B------:R-:W-:Y:S10]  /*0810*/  BRA `(.L_x_27) ;  /* 0x00000000000c7947 */ /* 0x000ff40003800000 */
.L_x_26:
[----:B------:R-:W-:-:S06]  /*0820*/  DSETP.GTU.AND P0, PT, R6, +INF , PT ;  /* 0x7ff000000600742a */ /* 0x000fcc0003f0c000 */
[----:B------:R-:W-:Y:S02]  /*0830*/  FSEL R12, R6, RZ, P0 ;  /* 0x000000ff060c7208 */ /* 0x000fe40000000000 */
[----:B------:R-:W-:-:S07]  /*0840*/  FSEL R13, R7, +QNAN , P0 ;  /* 0x7ff00000070d7808 */ /* 0x000fce0000000000 */
.L_x_27:
[----:B------:R-:W-:Y:S05]  /*0850*/  BSYNC.RECONVERGENT B0 ;  /* 0x0000000000007941 */ /* 0x000fea0003800200 */
.L_x_25:
[----:B------:R-:W-:Y:S01]  /*0860*/  DSETP.NEU.AND P0, PT, |R4|, +INF , PT ;  /* 0x7ff000000400742a */ /* 0x000fe20003f0d200 */
[----:B------:R-:W-:Y:S01]  /*0870*/  BSSY.RECONVERGENT B0, `(.L_x_28) ;  /* 0x000001b000007945 */ /* 0x000fe20003800200 */
[----:B------:R-:W-:-:S08]  /*0880*/  DADD R12, R12, R12 ;  /* 0x000000000c0c7229 */ /* 0x000fd0000000000c */
[----:B------:R-:W-:-:S04]  /*0890*/  DMUL R2, R12, R2 ;  /* 0x000000020c027228 */ /* 0x000fc80000000000 */
[----:B------:R-:W-:Y:S01]  /*08a0*/  @!P0 DMUL R8, RZ, R4 ;  /* 0x00000004ff088228 */ /* 0x000fe20000000000 */
[----:B------:R-:W-:Y:S01]  /*08b0*/  @!P0 IMAD.MOV.U32 R20, RZ, RZ, RZ ;  /* 0x000000ffff148224 */ /* 0x000fe200078e00ff */
[----:B------:R-:W-:Y:S09]  /*08c0*/  @!P0 BRA `(.L_x_29) ;  /* 0x0000000000548947 */ /* 0x000ff20003800000 */
[----:B------:R-:W-:Y:S01]  /*08d0*/  UMOV UR6, 0x6dc9c883 ;  /* 0x6dc9c88300067882 */ /* 0x000fe20000000000 */
[----:B------:R-:W-:Y:S01]  /*08e0*/  UMOV UR7, 0x3fe45f30 ;  /* 0x3fe45f3000077882 */ /* 0x000fe20000000000 */
[C---:B------:R-:W-:Y:S02]  /*08f0*/  DSETP.GE.AND P0, PT, |R4|.reuse, 2.14748364800000000000e+09, PT ;  /* 0x41e000000400742a */ /* 0x040fe40003f06200 */
        /* <DEDUP_REMOVED lines=17> */
[----:B------:R-:W-:-:S07]  /*0a10*/  IMAD.MOV.U32 R20, RZ, RZ, R12 ;  /* 0x000000ffff147224 */ /* 0x000fce00078e000c */
.L_x_29:
[----:B------:R-:W-:Y:S05]  /*0a20*/  BSYNC.RECONVERGENT B0 ;  /* 0x0000000000007941 */ /* 0x000fea0003800200 */
.L_x_28:
        /* <DEDUP_REMOVED lines=10> */
[----:B------:R-:W-:Y:S01]  /*0ad0*/  ISETP.GT.U32.AND P1, PT, R21, 0x3fefffff, PT ;  /* 0x3fefffff1500780c */ /* 0x000fe20003f24070 */
[----:B------:R-:W-:Y:S01]  /*0ae0*/  IMAD.MOV.U32 R31, RZ, RZ, 0x3da8ff83 ;  /* 0x3da8ff83ff1f7424 */ /* 0x000fe200078e00ff */
[----:B------:R-:W-:Y:S01]  /*0af0*/  ISETP.NE.U32.AND P0, PT, R22, 0x1, PT ;  /* 0x000000011600780c */ /* 0x000fe20003f05070 */
[----:B------:R-:W-:Y:S01]  /*0b00*/  DMUL R22, R8, R8 ;  /* 0x0000000808167228 */ /* 0x000fe20000000000 */
[----:B------:R-:W-:Y:S02]  /*0b10*/  BSSY.RECONVERGENT B0, `(.L_x_30) ;  /* 0x0000084000007945 */ /* 0x000fe40003800200 */
[----:B------:R-:W-:-:S02]  /*0b20*/  FSEL R30, R30, -8.06006814911005101289e+34, !P0 ;  /* 0xf9785eba1e1e7808 */ /* 0x000fc40004000000 */
[----:B------:R-:W-:-:S06]  /*0b30*/  FSEL R31, -R31, 0.11223486810922622681, !P0 ;  /* 0x3de5db651f1f7808 */ /* 0x000fcc0004000100 */
[----:B--2---:R-:W-:-:S08]  /*0b40*/  DFMA R12, R22, R30, R12 ;  /* 0x0000001e160c722b */ /* 0x004fd0000000000c */
[----:B------:R-:W-:-:S08]  /*0b50*/  DFMA R12, R22, R12, R14 ;  /* 0x0000000c160c722b */ /* 0x000fd0000000000e */
        /* <DEDUP_REMOVED lines=13> */
[----:B------:R-:W-:Y:S01]  /*0c30*/  DMUL R8, R10, R10 ;  /* 0x0000000a0a087228 */ /* 0x000fe20000000000 */
[----:B------:R-:W-:Y:S01]  /*0c40*/  IMAD.MOV.U32 R12, RZ, RZ, 0x61d87def ;  /* 0x61d87defff0c7424 */ /* 0x000fe200078e00ff */
[----:B------:R-:W-:Y:S01]  /*0c50*/  UMOV UR6, 0xab274c53 ;  /* 0xab274c5300067882 */ /* 0x000fe20000000000 */
[----:B------:R-:W-:Y:S01]  /*0c60*/  IMAD.MOV.U32 R13, RZ, RZ, 0x3de611a5 ;  /* 0x3de611a5ff0d7424 */ /* 0x000fe200078e00ff */
[----:B------:R-:W-:-:S05]  /*0c70*/  UMOV UR7, 0x3d6b4c75 ;  /* 0x3d6b4c7500077882 */ /* 0x000fca0000000000 */
        /* <DEDUP_REMOVED lines=16> */
[----:B------:R-:W-:-:S08]  /*0d80*/  DMUL R12, R8, R12 ;  /* 0x0000000c080c7228 */ /* 0x000fd00000000000 */
[----:B------:R-:W-:Y:S01]  /*0d90*/  DFMA R10, R10, R12, R10 ;  /* 0x0000000c0a0a722b */ /* 0x000fe2000000000a */
[----:B------:R-:W-:Y:S10]  /*0da0*/  BRA `(.L_x_32) ;  /* 0x0000000400687947 */ /* 0x000ff40003800000 */
.L_x_31:
[----:B------:R-:W-:Y:S01]  /*0db0*/  IMAD.MOV.U32 R12, RZ, RZ, 0x652b82fe ;  /* 0x652b82feff0c7424 */ /* 0x000fe200078e00ff */
[----:B------:R-:W-:Y:S01]  /*0dc0*/  UMOV UR6, 0xfefa39ef ;  /* 0xfefa39ef00067882 */ /* 0x000fe20000000000 */
[----:B------:R-:W-:Y:S01]  /*0dd0*/  IMAD.MOV.U32 R13, RZ, RZ, 0x3ff71547 ;  /* 0x3ff71547ff0d7424 */ /* 0x000fe200078e00ff */
[----:B------:R-:W-:Y:S01]  /*0de0*/  UMOV UR7, 0x3fe62e42 ;  /* 0x3fe62e4200077882 */ /* 0x000fe20000000000 */
[----:B------:R-:W-:Y:S01]  /*0df0*/  IMAD.MOV.U32 R18, RZ, RZ, RZ ;  /* 0x000000ffff127224 */ /* 0x000fe200078e00ff */
[----:B------:R-:W-:Y:S03]  /*0e00*/  BSSY.RECONVERGENT B1, `(.L_x_33) ;  /* 0x000004e000017945 */ /* 0x000fe60003800200 */
[----:B------:R-:W-:-:S08]  /*0e10*/  DFMA R12, R10, R12, 6.75539944105574400000e+15 ;  /* 0x433800000a0c742b */ /* 0x000fd0000000000c */
[----:B------:R-:W-:Y:S01]  /*0e20*/  DADD R8, R12, -6.75539944105574400000e+15 ;  /* 0xc33800000c087429 */ /* 0x000fe20000000000 */
[----:B------:R-:W-:Y:S02]  /*0e30*/  IMAD.SHL.U32 R13, R21, 0x2, RZ ;  /* 0x00000002150d7824 */ /* 0x000fe400078e00ff */
[----:B------:R-:W-:-:S03]  /*0e40*/  VIADD R12, R12, 0xffffffff ;  /* 0xffffffff0c0c7836 */ /* 0x000fc60000000000 */
[C---:B------:R-:W-:Y:S02]  /*0e50*/  ISETP.GE.U32.AND P0, PT, R13.reuse, 0x7fb3e647, PT ;  /* 0x7fb3e6470d00780c */ /* 0x040fe40003f06070 */
[C---:B------:R-:W-:Y:S01]  /*0e60*/  DFMA R16, R8.reuse, -UR6, R10 ;  /* 0x8000000608107c2b */ /* 0x040fe2000800000a */
[----:B------:R-:W-:Y:S01]  /*0e70*/  UMOV UR6, 0x3b39803f ;  /* 0x3b39803f00067882 */ /* 0x000fe20000000000 */
[----:B------:R-:W-:Y:S01]  /*0e80*/  UMOV UR7, 0x3c7abc9e ;  /* 0x3c7abc9e00077882 */ /* 0x000fe20000000000 */
[----:B------:R-:W-:Y:S02]  /*0e90*/  SEL R12, R12, RZ, P0 ;  /* 0x000000ff0c0c7207 */ /* 0x000fe40000000000 */
[----:B------:R-:W-:Y:S01]  /*0ea0*/  ISETP.NE.AND P1, PT, R13, RZ, PT ;  /* 0x000000ff0d00720c */ /* 0x000fe20003f25270 */
[----:B------:R-:W-:Y:S02]  /*0eb0*/  IMAD.MOV.U32 R13, RZ, RZ, 0x3ff00000 ;  /* 0x3ff00000ff0d7424 */ /* 0x000fe400078e00ff */
[----:B------:R-:W-:Y:S01]  /*0ec0*/  DFMA R8, R8, -UR6, R16 ;  /* 0x8000000608087c2b */ /* 0x000fe20008000010 */
[----:B------:R-:W-:Y:S01]  /*0ed0*/  UMOV UR6, 0x6acd15b6 ;  /* 0x6acd15b600067882 */ /* 0x000fe20000000000 */
[----:B------:R-:W-:Y:S01]  /*0ee0*/  IMAD.MOV.U32 R16, RZ, RZ, -0x7142ec33 ;  /* 0x8ebd13cdff107424 */ /* 0x000fe200078e00ff */
[----:B------:R-:W-:Y:S01]  /*0ef0*/  UMOV UR7, 0x3e21f407 ;  /* 0x3e21f40700077882 */ /* 0x000fe20000000000 */
[----:B------:R-:W-:-:S06]  /*0f00*/  IMAD.MOV.U32 R17, RZ, RZ, 0x3e5af86d ;  /* 0x3e5af86dff117424 */ /* 0x000fcc00078e00ff */
[----:B------:R-:W-:Y:S02]  /*0f10*/  FSEL R8, R6, R8, !P0 ;  /* 0x0000000806087208 */ /* 0x000fe40004000000 */
[----:B------:R-:W-:Y:S02]  /*0f20*/  FSEL R9, R21, R9, !P0 ;  /* 0x0000000915097208 */ /* 0x000fe40004000000 */
[C---:B------:R-:W-:Y:S02]  /*0f30*/  ISETP.NE.AND P0, PT, R12.reuse, 0x400, PT ;  /* 0x000004000c00780c */ /* 0x040fe40003f05270 */
[----:B------:R-:W-:Y:S02]  /*0f40*/  LEA R12, R12, 0x3ff00000, 0x14 ;  /* 0x3ff000000c0c7811 */ /* 0x000fe400078ea0ff */
[----:B------:R-:W-:Y:S01]  /*0f50*/  DFMA R16, R8, UR6, R16 ;  /* 0x0000000608107c2b */ /* 0x000fe20008000010 */
[----:B------:R-:W-:Y:S01]  /*0f60*/  UMOV UR6, 0x92ba033d ;  /* 0x92ba033d00067882 */ /* 0x000fe20000000000 */
[----:B------:R-:W-:Y:S01]  /*0f70*/  UMOV UR7, 0x3e927e50 ;  /* 0x3e927e5000077882 */ /* 0x000fe20000000000 */
[----:B------:R-:W-:Y:S01]  /*0f80*/  SEL R19, R12, 0x7fe00000, P0 ;  /* 0x7fe000000c137807 */ /* 0x000fe20000000000 */
[----:B------:R-:W-:-:S04]  /*0f90*/  IMAD.MOV.U32 R12, RZ, RZ, 0x0 ;  /* 0x00000000ff0c7424 */ /* 0x000fc800078e00ff */
[----:B------:R-:W-:Y:S01]  /*0fa0*/  DFMA R16, R8, R16, UR6 ;  /* 0x0000000608107e2b */ /* 0x000fe20008000010 */
[----:B------:R-:W-:Y:S01]  /*0fb0*/  UMOV UR6, 0x6c5f9da1 ;  /* 0x6c5f9da100067882 */ /* 0x000fe20000000000 */
[----:B------:R-:W-:Y:S01]  /*0fc0*/  UMOV UR7, 0x3ec71dde ;  /* 0x3ec71dde00077882 */ /* 0x000fe20000000000 */
[----:B------:R-:W-:-:S05]  /*0fd0*/  DADD R22, R18, -0.5 ;  /* 0xbfe0000012167429 */ /* 0x000fca0000000000 */
        /* <DEDUP_REMOVED lines=19> */
[----:B------:R-:W-:-:S08]  /*1110*/  DFMA R16, R8, R16, 0.5 ;  /* 0x3fe000000810742b */ /* 0x000fd00000000010 */
[----:B------:R-:W-:-:S08]  /*1120*/  DMUL R16, R8, R16 ;  /* 0x0000001008107228 */ /* 0x000fd00000000000 */
[----:B------:R-:W-:-:S08]  /*1130*/  DFMA R16, R8, R16, R8 ;  /* 0x000000100810722b */ /* 0x000fd00000000008 */
[----:B------:R-:W-:-:S08]  /*1140*/  DFMA R16, R16, R18, R22 ;  /* 0x000000121010722b */ /* 0x000fd00000000016 */
[----:B------:R-:W-:-:S10]  /*1150*/  DADD R8, R16, R16 ;  /* 0x0000000010087229 */ /* 0x000fd40000000010 */
[----:B------:R-:W-:Y:S01]  /*1160*/  FSEL R19, R8, R16, !P0 ;  /* 0x0000001008137208 */ /* 0x000fe20004000000 */
[----:B------:R-:W-:Y:S01]  /*1170*/  IMAD.MOV.U32 R8, RZ, RZ, 0x1 ;  /* 0x00000001ff087424 */ /* 0x000fe200078e00ff */
[----:B------:R-:W-:Y:S02]  /*1180*/  @P1 FSEL R21, R9, R17, !P0 ;  /* 0x0000001109151208 */ /* 0x000fe40004000000 */
[----:B------:R-:W-:Y:S02]  /*1190*/  FSEL R20, R6, R19, !P1 ;  /* 0x0000001306147208 */ /* 0x000fe40004800000 */
[----:B------:R-:W-:-:S04]  /*11a0*/  FSETP.GEU.AND P0, PT, |R21|, 6.5827683646048100446e-37, PT ;  /* 0x036000001500780b */ /* 0x000fc80003f0e200 */
[----:B------:R-:W-:-:S06]  /*11b0*/  DFMA R12, R20, 2, R12 ;  /* 0x40000000140c782b */ /* 0x000fcc000000000c */
[----:B------:R-:W0:Y:S02]  /*11c0*/  MUFU.RCP64H R9, R13 ;  /* 0x0000000d00097308 */ /* 0x000e240000001800 */
        /* <DEDUP_REMOVED lines=13> */
[----:B------:R-:W-:-:S07]  /*12a0*/  IMAD.MOV.U32 R25, RZ, RZ, R21 ;  /* 0x000000ffff197224 */ /* 0x000fce00078e0015 */
[----:B------:R-:W-:Y:S05]  /*12b0*/  CALL.REL.NOINC `($__internal_3_$__cuda_sm20_div_rn_f64_full) ;  /* 0x0000001800507944 */ /* 0x000fea0003c00000 */
[----:B------:R-:W-:Y:S02]  /*12c0*/  IMAD.MOV.U32 R8, RZ, RZ, R28 ;  /* 0x000000ffff087224 */ /* 0x000fe400078e001c */
[----:B------:R-:W-:-:S07]  /*12d0*/  IMAD.MOV.U32 R9, RZ, RZ, R29 ;  /* 0x000000ffff097224 */ /* 0x000fce00078e001d */
.L_x_34:
[----:B------:R-:W-:Y:S05]  /*12e0*/  BSYNC.RECONVERGENT B1 ;  /* 0x0000000000017941 */ /* 0x000fea0003800200 */
.L_x_33:
[----:B------:R-:W-:Y:S01]  /*12f0*/  DADD R8, R20, R8 ;  /* 0x0000000014087229 */ /* 0x000fe20000000008 */
[----:B------:R-:W-:Y:S01]  /*1300*/  UMOV UR6, 0x8fb9f87e ;  /* 0x8fb9f87e00067882 */ /* 0x000fe20000000000 */
[----:B------:R-:W-:Y:S02]  /*1310*/  UMOV UR7, 0x408633ce ;  /* 0x408633ce00077882 */ /* 0x000fe40000000000 */
[----:B------:R-:W-:-:S06]  /*1320*/  DSETP.GE.AND P0, PT, R10, UR6, PT ;  /* 0x000000060a007e2a */ /* 0x000fcc000bf06000 */
[----:B------:R-:W-:Y:S02]  /*1330*/  FSEL R10, R8, RZ, !P0 ;  /* 0x000000ff080a7208 */ /* 0x000fe40004000000 */
[----:B------:R-:W-:-:S07]  /*1340*/  FSEL R11, R9, +QNAN , !P0 ;  /* 0x7ff00000090b7808 */ /* 0x000fce0004000000 */
.L_x_32:
[----:B------:R-:W-:Y:S05]  /*1350*/  BSYNC.RECONVERGENT B0 ;  /* 0x0000000000007941 */ /* 0x000fea0003800200 */
.L_x_30:
[----:B------:R-:W-:Y:S01]  /*1360*/  LOP3.LUT R23, R5, 0x7fffffff, RZ, 0xc0, !PT ;  /* 0x7fffffff05177812 */ /* 0x000fe200078ec0ff */
[----:B------:R-:W-:Y:S01]  /*1370*/  BSSY.RECONVERGENT B0, `(.L_x_35) ;  /* 0x0000079000007945 */ /* 0x000fe20003800200 */
[----:B------:R-:W-:Y:S01]  /*1380*/  LOP3.LUT R11, R11, 0x80000000, R7, 0xb8, !PT ;  /* 0x800000000b0b7812 */ /* 0x000fe200078eb807 */
[----:B------:R-:W-:Y:S01]  /*1390*/  IMAD.MOV.U32 R22, RZ, RZ, R4 ;  /* 0x000000ffff167224 */ /* 0x000fe200078e0004 */
[----:B------:R-:W-:-:S04]  /*13a0*/  ISETP.GT.U32.AND P0, PT, R23, 0x3fefffff, PT ;  /* 0x3fefffff1700780c */ /* 0x000fc80003f04070 */
[----:B------:R-:W-:-:S09]  /*13b0*/  DMUL R20, R10, -R14 ;  /* 0x8000000e0a147228 */ /* 0x000fd20000000000 */
[----:B------:R-:W-:Y:S05]  /*13c0*/  @P0 BRA `(.L_x_36) ;  /* 0x0000000000600947 */ /* 0x000fea0003800000 */
        /* <DEDUP_REMOVED lines=24> */
.L_x_36:
[----:B------:R-:W-:Y:S01]  /*1550*/  IMAD.MOV.U32 R8, RZ, RZ, 0x652b82fe ;  /* 0x652b82feff087424 */ /* 0x000fe200078e00ff */
[----:B------:R-:W-:Y:S01]  /*1560*/  UMOV UR6, 0xfefa39ef ;  /* 0xfefa39ef00067882 */ /* 0x000fe20000000000 */
[----:B------:R-:W-:Y:S01]  /*1570*/  IMAD.MOV.U32 R9, RZ, RZ, 0x3ff71547 ;  /* 0x3ff71547ff097424 */ /* 0x000fe200078e00ff */
[----:B------:R-:W-:Y:S01]  /*1580*/  UMOV UR7, 0x3fe62e42 ;  /* 0x3fe62e4200077882 */ /* 0x000fe20000000000 */
[----:B------:R-:W-:Y:S01]  /*1590*/  IMAD.MOV.U32 R14, RZ, RZ, -0x7142ec33 ;  /* 0x8ebd13cdff0e7424 */ /* 0x000fe200078e00ff */
[----:B------:R-:W-:Y:S01]  /*15a0*/  BSSY.RECONVERGENT B1, `(.L_x_38) ;  /* 0x000004f000017945 */ /* 0x000fe20003800200 */
[----:B------:R-:W-:Y:S02]  /*15b0*/  IMAD.MOV.U32 R15, RZ, RZ, 0x3e5af86d ;  /* 0x3e5af86dff0f7424 */ /* 0x000fe400078e00ff */
[----:B------:R-:W-:-:S08]  /*15c0*/  DFMA R8, R22, R8, 6.75539944105574400000e+15 ;  /* 0x433800001608742b */ /* 0x000fd00000000008 */
[----:B------:R-:W-:Y:S01]  /*15d0*/  DADD R10, R8, -6.75539944105574400000e+15 ;  /* 0xc3380000080a7429 */ /* 0x000fe20000000000 */
[----:B------:R-:W-:Y:S02]  /*15e0*/  IMAD.SHL.U32 R9, R23, 0x2, RZ ;  /* 0x0000000217097824 */ /* 0x000fe400078e00ff */
[----:B------:R-:W-:-:S03]  /*15f0*/  VIADD R8, R8, 0xffffffff ;  /* 0xffffffff08087836 */ /* 0x000fc60000000000 */
[C---:B------:R-:W-:Y:S02]  /*1600*/  ISETP.GE.U32.AND P0, PT, R9.reuse, 0x7fb3e647, PT ;  /* 0x7fb3e6470900780c */ /* 0x040fe40003f06070 */
[----:B------:R-:W-:Y:S01]  /*1610*/  DFMA R12, R10, -UR6, R22 ;  /* 0x800000060a0c7c2b */ /* 0x000fe20008000016 */
[----:B------:R-:W-:Y:S01]  /*1620*/  UMOV UR6, 0x3b39803f ;  /* 0x3b39803f00067882 */ /* 0x000fe20000000000 */
[----:B------:R-:W-:Y:S01]  /*1630*/  UMOV UR7, 0x3c7abc9e ;  /* 0x3c7abc9e00077882 */ /* 0x000fe20000000000 */
[----:B------:R-:W-:Y:S02]  /*1640*/  SEL R8, R8, RZ, P0 ;  /* 0x000000ff08087207 */ /* 0x000fe40000000000 */
[----:B------:R-:W-:-:S03]  /*1650*/  ISETP.NE.AND P1, PT, R9, RZ, PT ;  /* 0x000000ff0900720c */ /* 0x000fc60003f25270 */
[----:B------:R-:W-:Y:S01]  /*1660*/  DFMA R12, R10, -UR6, R12 ;  /* 0x800000060a0c7c2b */ /* 0x000fe2000800000c */
[----:B------:R-:W-:Y:S01]  /*1670*/  UMOV UR6, 0x6acd15b6 ;  /* 0x6acd15b600067882 */ /* 0x000fe20000000000 */
[----:B------:R-:W-:-:S08]  /*1680*/  UMOV UR7, 0x3e21f407 ;  /* 0x3e21f40700077882 */ /* 0x000fd00000000000 */
        /* <DEDUP_REMOVED lines=8> */
[----:B------:R-:W-:-:S02]  /*1710*/  IMAD.MOV.U32 R14, RZ, RZ, RZ ;  /* 0x000000ffff0e7224 */ /* 0x000fc400078e00ff */
[----:B------:R-:W-:Y:S02]  /*1720*/  IMAD.MOV.U32 R8, RZ, RZ, 0x1 ;  /* 0x00000001ff087424 */ /* 0x000fe400078e00ff */
        /* <DEDUP_REMOVED lines=30> */
[----:B------:R-:W-:Y:S01]  /*1910*/  FSEL R11, R11, R13, !P0 ;  /* 0x0000000d0b0b7208 */ /* 0x000fe20004000000 */
[----:B------:R-:W-:Y:S01]  /*1920*/  IMAD.MOV.U32 R13, RZ, RZ, 0x3ff00000 ;  /* 0x3ff00000ff0d7424 */ /* 0x000fe200078e00ff */
[----:B------:R-:W-:Y:S02]  /*1930*/  FSEL R10, R4, R9, !P1 ;  /* 0x00000009040a7208 */ /* 0x000fe40004800000 */
[----:B------:R-:W-:-:S04]  /*1940*/  FSEL R11, R23, R11, !P1 ;  /* 0x0000000b170b7208 */ /* 0x000fc80004800000 */
[----:B------:R-:W-:Y:S02]  /*1950*/  FSETP.GEU.AND P1, PT, |R11|, 6.5827683646048100446e-37, PT ;  /* 0x036000000b00780b */ /* 0x000fe40003f2e200 */
        /* <DEDUP_REMOVED lines=19> */
.L_x_39:
[----:B------:R-:W-:Y:S05]  /*1a90*/  BSYNC.RECONVERGENT B1 ;  /* 0x0000000000017941 */ /* 0x000fea0003800200 */
.L_x_38:
[----:B------:R-:W-:Y:S01]  /*1aa0*/  DADD R8, R10, R8 ;  /* 0x000000000a087229 */ /* 0x000fe20000000008 */
[----:B------:R-:W-:Y:S01]  /*1ab0*/  UMOV UR6, 0x8fb9f87e ;  /* 0x8fb9f87e00067882 */ /* 0x000fe20000000000 */
[----:B------:R-:W-:Y:S02]  /*1ac0*/  UMOV UR7, 0x408633ce ;  /* 0x408633ce00077882 */ /* 0x000fe40000000000 */
[----:B------:R-:W-:-:S06]  /*1ad0*/  DSETP.GE.AND P0, PT, R22, UR6, PT ;  /* 0x0000000616007e2a */ /* 0x000fcc000bf06000 */
[----:B------:R-:W-:Y:S02]  /*1ae0*/  FSEL R24, R8, RZ, !P0 ;  /* 0x000000ff08187208 */ /* 0x000fe40004000000 */
[----:B------:R-:W-:-:S07]  /*1af0*/  FSEL R25, R9, +QNAN , !P0 ;  /* 0x7ff0000009197808 */ /* 0x000fce0004000000 */
.L_x_37:
[----:B------:R-:W-:Y:S05]  /*1b00*/  BSYNC.RECONVERGENT B0 ;  /* 0x0000000000007941 */ /* 0x000fea0003800200 */
.L_x_35:
[----:B------:R-:W-:Y:S01]  /*1b10*/  DSETP.NEU.AND P0, PT, |R6|, +INF , PT ;  /* 0x7ff000000600742a */ /* 0x000fe20003f0d200 */
[----:B------:R-:W-:-:S13]  /*1b20*/  BSSY.RECONVERGENT B0, `(.L_x_40) ;  /* 0x000001e000007945 */ /* 0x000fda0003800200 */
        /* <DEDUP_REMOVED lines=27> */
.L_x_43:
[----:B------:R-:W-:Y:S05]  /*1ce0*/  BSYNC.RECONVERGENT B1 ;  /* 0x0000000000017941 */ /* 0x000fea0003800200 */
.L_x_42:
[----:B------:R-:W-:-:S07]  /*1cf0*/  VIADD R28, R28, 0x1 ;  /* 0x000000011c1c7836 */ /* 0x000fce0000000000 */
.L_x_41:
[----:B------:R-:W-:Y:S05]  /*1d00*/  BSYNC.RECONVERGENT B0 ;  /* 0x0000000000007941 */ /* 0x000fea0003800200 */
.L_x_40:
        /* <DEDUP_REMOVED lines=11> */
[----:B------:R-:W-:Y:S01]  /*1dc0*/  LOP3.LUT R25, R25, 0x80000000, R5, 0xb8, !PT ;  /* 0x8000000019197812 */ /* 0x000fe200078eb805 */
[----:B------:R-:W-:Y:S01]  /*1dd0*/  BSSY.RECONVERGENT B0, `(.L_x_44) ;  /* 0x000004b000007945 */ /* 0x000fe20003800200 */
[----:B------:R-:W-:Y:S01]  /*1de0*/  ISETP.NE.U32.AND P0, PT, R29, 0x1, PT ;  /* 0x000000011d00780c */ /* 0x000fe20003f05070 */
[----:B------:R-:W-:-:S03]  /*1df0*/  IMAD.MOV.U32 R29, RZ, RZ, 0x3da8ff83 ;  /* 0x3da8ff83ff1d7424 */ /* 0x000fc600078e00ff */
[----:B------:R-:W-:Y:S02]  /*1e00*/  FSEL R34, R34, -8.06006814911005101289e+34, !P0 ;  /* 0xf9785eba22227808 */ /* 0x000fe40004000000 */
        /* <DEDUP_REMOVED lines=14> */
[----:B------:R-:W-:Y:S02]  /*1ef0*/  FSEL R11, R11, R9, !P0 ;  /* 0x000000090b0b7208 */ /* 0x000fe40004000000 */
[----:B------:R-:W-:-:S04]  /*1f00*/  ISETP.GT.U32.AND P0, PT, R23, 0x408633ce, PT ;  /* 0x408633ce1700780c */ /* 0x000fc80003f04070 */
[----:B------:R-:W-:-:S09]  /*1f10*/  DMUL R10, R24, R10 ;  /* 0x0000000a180a7228 */ /* 0x000fd20000000000 */
[----:B------:R-:W-:Y:S05]  /*1f20*/  @P0 BRA `(.L_x_45) ;  /* 0x0000000000c80947 */ /* 0x000fea0003800000 */
        /* <DEDUP_REMOVED lines=50> */
.L_x_45:
[----:B------:R-:W-:-:S06]  /*2250*/  DSETP.GTU.AND P0, PT, R4, +INF , PT ;  /* 0x7ff000000400742a */ /* 0x000fcc0003f0c000 */
[----:B------:R-:W-:Y:S02]  /*2260*/  FSEL R4, R4, RZ, P0 ;  /* 0x000000ff04047208 */ /* 0x000fe40000000000 */
[----:B------:R-:W-:-:S07]  /*2270*/  FSEL R5, R5, +QNAN , P0 ;  /* 0x7ff0000005057808 */ /* 0x000fce0000000000 */
.L_x_46:
[----:B------:R-:W-:Y:S05]  /*2280*/  BSYNC.RECONVERGENT B0 ;  /* 0x0000000000007941 */ /* 0x000fea0003800200 */
.L_x_44:
[----:B------:R-:W-:Y:S01]  /*2290*/  DSETP.NEU.AND P0, PT, |R6|, +INF , PT ;  /* 0x7ff000000600742a */ /* 0x000fe20003f0d200 */
[----:B------:R-:W-:-:S13]  /*22a0*/  BSSY.RECONVERGENT B0, `(.L_x_47) ;  /* 0x0000019000007945 */ /* 0x000fda0003800200 */
        /* <DEDUP_REMOVED lines=8> */
[----:B------:R-:W-:-:S08]  /*2330*/  UMOV UR7, 0x3ff921fb ;  /* 0x3ff921fb00077882 */ /* 0x000fd00000000000 */
        /* <DEDUP_REMOVED lines=15> */
.L_x_48:
[----:B------:R-:W-:Y:S05]  /*2430*/  BSYNC.RECONVERGENT B0 ;  /* 0x0000000000007941 */ /* 0x000fea0003800200 */
.L_x_47:
        /* <DEDUP_REMOVED lines=10> */
[----:B------:R-:W-:Y:S01]  /*24e0*/  DADD R4, R4, R4 ;  /* 0x0000000004047229 */ /* 0x000fe20000000004 */
        /* <DEDUP_REMOVED lines=19> */
[----:B------:R-:W-:-:S06]  /*2620*/  FSEL R7, R9, R7, !P0 ;  /* 0x0000000709077208 */ /* 0x000fcc0004000000 */
[----:B------:R-:W-:-:S08]  /*2630*/  DMUL R4, R4, R6 ;  /* 0x0000000604047228 */ /* 0x000fd00000000000 */
[----:B------:R-:W-:-:S06]  /*2640*/  DADD R14, |R10|, |R4| ;  /* 0x000000000a0e7229 */ /* 0x000fcc0000000604 */
[----:B------:R-:W0:Y:S04]  /*2650*/  MUFU.RCP64H R7, R15 ;  /* 0x0000000f00077308 */ /* 0x000e280000001800 */
[----:B------:R-:W-:-:S05]  /*2660*/  VIADD R6, R15, 0x300402 ;  /* 0x003004020f067836 */ /* 0x000fca0000000000 */
[----:B------:R-:W-:Y:S01]  /*2670*/  FSETP.GEU.AND P0, PT, |R6|, 5.8789094863358348022e-39, PT ;  /* 0x004004020600780b */ /* 0x000fe20003f0e200 */
[----:B0-----:R-:W-:-:S08]  /*2680*/  DFMA R8, -R14, R6, 1 ;  /* 0x3ff000000e08742b */ /* 0x001fd00000000106 */
[----:B------:R-:W-:-:S08]  /*2690*/  DFMA R8, R8, R8, R8 ;  /* 0x000000080808722b */ /* 0x000fd00000000008 */
[----:B------:R-:W-:-:S08]  /*26a0*/  DFMA R8, R6, R8, R6 ;  /* 0x000000080608722b */ /* 0x000fd00000000006 */
[----:B------:R-:W-:-:S08]  /*26b0*/  DFMA R12, -R14, R8, 1 ;  /* 0x3ff000000e0c742b */ /* 0x000fd00000000108 */
[----:B------:R-:W-:Y:S01]  /*26c0*/  DFMA R8, R8, R12, R8 ;  /* 0x0000000c0808722b */ /* 0x000fe20000000008 */
[----:B------:R-:W-:Y:S10]  /*26d0*/  @P0 BRA `(.L_x_50) ;  /* 0x0000000000180947 */ /* 0x000ff40003800000 */
[----:B------:R-:W-:Y:S02]  /*26e0*/  LOP3.LUT R6, R15, 0x7fffffff, RZ, 0xc0, !PT ;  /* 0x7fffffff0f067812 */ /* 0x000fe400078ec0ff */
[----:B------:R-:W-:-:S03]  /*26f0*/  MOV R8, 0x2720 ;  /* 0x0000272000087802 */ /* 0x000fc60000000f00 */
[----:B------:R-:W-:-:S07]  /*2700*/  VIADD R9, R6, 0xfff00000 ;  /* 0xfff0000006097836 */ /* 0x000fce0000000000 */
[----:B------:R-:W-:Y:S05]  /*2710*/  CALL.REL.NOINC `($__internal_2_$__cuda_sm20_dblrcp_rn_slowpath_v3) ;  /* 0x0000000000907944 */ /* 0x000fea0003c00000 */
[----:B------:R-:W-:Y:S02]  /*2720*/  IMAD.MOV.U32 R8, RZ, RZ, R12 ;  /* 0x000000ffff087224 */ /* 0x000fe400078e000c */
[----:B------:R-:W-:-:S07]  /*2730*/  IMAD.MOV.U32 R9, RZ, RZ, R13 ;  /* 0x000000ffff097224 */ /* 0x000fce00078e000d */
.L_x_50:
[----:B------:R-:W-:Y:S05]  /*2740*/  BSYNC.RECONVERGENT B0 ;  /* 0x0000000000007941 */ /* 0x000fea0003800200 */
.L_x_49:
[-C--:B------:R-:W-:Y:S01]  /*2750*/  DMUL R4, R4, R8.reuse ;  /* 0x0000000804047228 */ /* 0x080fe20000000000 */
[----:B------:R-:W-:Y:S01]  /*2760*/  BSSY.RECONVERGENT B0, `(.L_x_51) ;  /* 0x0000015000007945 */ /* 0x000fe20003800200 */
[-C--:B------:R-:W-:Y:S02]  /*2770*/  DMUL R10, R10, R8.reuse ;  /* 0x000000080a0a7228 */ /* 0x080fe40000000000 */
[-C--:B------:R-:W-:Y:S02]  /*2780*/  DMUL R2, R2, R8.reuse ;  /* 0x0000000802027228 */ /* 0x080fe40000000000 */
[----:B------:R-:W-:Y:S02]  /*2790*/  DMUL R20, R20, R8 ;  /* 0x0000000814147228 */ /* 0x000fe40000000000 */
[----:B------:R-:W-:-:S08]  /*27a0*/  DMUL R6, R4, R4 ;  /* 0x0000000404067228 */ /* 0x000fd00000000000 */
[----:B------:R-:W-:-:S06]  /*27b0*/  DFMA R16, R10, R10, R6 ;  /* 0x0000000a0a10722b */ /* 0x000fcc0000000006 */
        /* <DEDUP_REMOVED lines=9> */
[----:B------:R-:W-:Y:S01]  /*2850*/  LOP3.LUT R6, R17, 0x7fffffff, RZ, 0xc0, !PT ;  /* 0x7fffffff11067812 */ /* 0x000fe200078ec0ff */
[----:B------:R-:W-:Y:S01]  /*2860*/  IMAD.MOV.U32 R14, RZ, RZ, R16 ;  /* 0x000000ffff0e7224 */ /* 0x000fe200078e0010 */
[----:B------:R-:W-:Y:S01]  /*2870*/  MOV R8, 0x28b0 ;  /* 0x000028b000087802 */ /* 0x000fe20000000f00 */
[----:B------:R-:W-:Y:S02]  /*2880*/  IMAD.MOV.U32 R15, RZ, RZ, R17 ;  /* 0x000000ffff0f7224 */ /* 0x000fe400078e0011 */
[----:B------:R-:W-:-:S07]  /*2890*/  VIADD R9, R6, 0xfff00000 ;  /* 0xfff0000006097836 */ /* 0x000fce0000000000 */
[----:B------:R-:W-:Y:S05]  /*28a0*/  CALL.REL.NOINC `($__internal_2_$__cuda_sm20_dblrcp_rn_slowpath_v3) ;  /* 0x00000000002c7944 */ /* 0x000fea0003c00000 */
.L_x_52:
[----:B------:R-:W-:Y:S05]  /*28b0*/  BSYNC.RECONVERGENT B0 ;  /* 0x0000000000007941 */ /* 0x000fea0003800200 */
.L_x_51:
[----:B------:R-:W0:Y:S01]  /*28c0*/  LDC.64 R8, c[0x0][0x388] ;  /* 0x0000e200ff087b82 */ /* 0x000e220000000a00 */
[-C--:B------:R-:W-:Y:S02]  /*28d0*/  DMUL R6, R20, R4.reuse ;  /* 0x0000000414067228 */ /* 0x080fe40000000000 */
[----:B------:R-:W-:-:S06]  /*28e0*/  DMUL R4, R2, R4 ;  /* 0x0000000402047228 */ /* 0x000fcc0000000000 */
[-C--:B------:R-:W-:Y:S02]  /*28f0*/  DFMA R6, R2, R10.reuse, R6 ;  /* 0x0000000a0206722b */ /* 0x080fe40000000006 */
[----:B------:R-:W-:-:S06]  /*2900*/  DFMA R10, R20, R10, -R4 ;  /* 0x0000000a140a722b */ /* 0x000fcc0000000804 */
[-C--:B------:R-:W-:Y:S02]  /*2910*/  DMUL R4, R6, R12.reuse ;  /* 0x0000000c06047228 */ /* 0x080fe40000000000 */
[----:B------:R-:W-:Y:S01]  /*2920*/  DMUL R6, R10, R12 ;  /* 0x0000000c0a067228 */ /* 0x000fe20000000000 */
[----:B0-----:R-:W-:-:S06]  /*2930*/  IMAD.WIDE R2, R0, 0x10, R8 ;  /* 0x0000001000027825 */ /* 0x001fcc00078e0208 */
[----:B------:R-:W-:Y:S01]  /*2940*/  STG.E.128 desc[UR4][R2.64], R4 ;  /* 0x0000000402007986 */ /* 0x000fe2000c101d04 */
[----:B------:R-:W-:Y:S05]  /*2950*/  EXIT ;  /* 0x000000000000794d */ /* 0x000fea0003800000 */
        .weak           $__internal_2_$__cuda_sm20_dblrcp_rn_slowpath_v3
        .type           $__internal_2_$__cuda_sm20_dblrcp_rn_slowpath_v3,@function
        .size           $__internal_2_$__cuda_sm20_dblrcp_rn_slowpath_v3,($__internal_3_$__cuda_sm20_div_rn_f64_full - $__internal_2_$__cuda_sm20_dblrcp_rn_slowpath_v3)
$__internal_2_$__cuda_sm20_dblrcp_rn_slowpath_v3:
[----:B------:R-:W-:Y:S01]  /*2960*/  IMAD.MOV.U32 R6, RZ, RZ, R14 ;  /* 0x000000ffff067224 */ /* 0x000fe200078e000e */
[----:B------:R-:W-:Y:S01]  /*2970*/  BSSY.RECONVERGENT B1, `(.L_x_53) ;  /* 0x0000026000017945 */ /* 0x000fe20003800200 */
[----:B------:R-:W-:-:S06]  /*2980*/  IMAD.MOV.U32 R7, RZ, RZ, R15 ;  /* 0x000000ffff077224 */ /* 0x000fcc00078e000f */
[----:B------:R-:W-:-:S14]  /*2990*/  DSETP.GTU.AND P0, PT, |R6|, +INF , PT ;  /* 0x7ff000000600742a */ /* 0x000fdc0003f0c200 */
[----:B------:R-:W-:Y:S05]  /*29a0*/  @P0 BRA `(.L_x_54) ;  /* 0x0000000000800947 */ /* 0x000fea0003800000 */
[----:B------:R-:W-:-:S05]  /*29b0*/  LOP3.LUT R14, R15, 0x7fffffff, RZ, 0xc0, !PT ;  /* 0x7fffffff0f0e7812 */ /* 0x000fca00078ec0ff */
[----:B------:R-:W-:-:S05]  /*29c0*/  VIADD R12, R14, 0xffffffff ;  /* 0xffffffff0e0c7836 */ /* 0x000fca0000000000 */
[----:B------:R-:W-:-:S13]  /*29d0*/  ISETP.GE.U32.AND P0, PT, R12, 0x7fefffff, PT ;  /* 0x7fefffff0c00780c */ /* 0x000fda0003f06070 */
[----:B------:R-:W-:Y:S01]  /*29e0*/  @P0 LOP3.LUT R13, R7, 0x7ff00000, RZ, 0x3c, !PT ;  /* 0x7ff00000070d0812 */ /* 0x000fe200078e3cff */
[----:B------:R-:W-:Y:S01]  /*29f0*/  @P0 IMAD.MOV.U32 R12, RZ, RZ, RZ ;  /* 0x000000ffff0c0224 */ /* 0x000fe200078e00ff */
[----:B------:R-:W-:Y:S06]  /*2a00*/  @P0 BRA `(.L_x_55) ;  /* 0x0000000000700947 */ /* 0x000fec0003800000 */
[----:B------:R-:W-:-:S13]  /*2a10*/  ISETP.GE.U32.AND P0, PT, R14, 0x1000001, PT ;  /* 0x010000010e00780c */ /* 0x000fda0003f06070 */
[----:B------:R-:W-:Y:S05]  /*2a20*/  @!P0 BRA `(.L_x_56) ;  /* 0x0000000000388947 */ /* 0x000fea0003800000 */
[----:B------:R-:W-:Y:S02]  /*2a30*/  VIADD R13, R7, 0xc0200000 ;  /* 0xc0200000070d7836 */ /* 0x000fe40000000000 */
[----:B------:R-:W-:Y:S02]  /*2a40*/  IMAD.MOV.U32 R12, RZ, RZ, R6 ;  /* 0x000000ffff0c7224 */ /* 0x000fe400078e0006 */
[----:B------:R-:W0:Y:S01]  /*2a50*/  MUFU.RCP64H R15, R13 ;  /* 0x0000000d000f7308 */ /* 0x000e220000001800 */
[----:B------:R-:W-:-:S06]  /*2a60*/  IMAD.MOV.U32 R14, RZ, RZ, R9 ;  /* 0x000000ffff0e7224 */ /* 0x000fcc00078e0009 */
[----:B0-----:R-:W-:-:S08]  /*2a70*/  DFMA R16, -R12, R14, 1 ;  /* 0x3ff000000c10742b */ /* 0x001fd0000000010e */
[----:B------:R-:W-:-:S08]  /*2a80*/  DFMA R16, R16, R16, R16 ;  /* 0x000000101010722b */ /* 0x000fd00000000010 */
[----:B------:R-:W-:-:S08]  /*2a90*/  DFMA R16, R14, R16, R14 ;  /* 0x000000100e10722b */ /* 0x000fd0000000000e */
[----:B------:R-:W-:-:S08]  /*2aa0*/  DFMA R14, -R12, R16, 1 ;  /* 0x3ff000000c0e742b */ /* 0x000fd00000000110 */
[----:B------:R-:W-:-:S08]  /*2ab0*/  DFMA R14, R16, R14, R16 ;  /* 0x0000000e100e722b */ /* 0x000fd00000000010 */
[----:B------:R-:W-:-:S08]  /*2ac0*/  DMUL R14, R14, 2.2250738585072013831e-308 ;  /* 0x001000000e0e7828 */ /* 0x000fd00000000000 */
[----:B------:R-:W-:-:S08]  /*2ad0*/  DFMA R6, -R6, R14, 1 ;  /* 0x3ff000000606742b */ /* 0x000fd0000000010e */
[----:B------:R-:W-:-:S08]  /*2ae0*/  DFMA R6, R6, R6, R6 ;  /* 0x000000060606722b */ /* 0x000fd00000000006 */
[----:B------:R-:W-:Y:S01]  /*2af0*/  DFMA R12, R14, R6, R14 ;  /* 0x000000060e0c722b */ /* 0x000fe2000000000e */
[----:B------:R-:W-:Y:S10]  /*2b00*/  BRA `(.L_x_55) ;  /* 0x0000000000307947 */ /* 0x000ff40003800000 */
.L_x_56:
[----:B------:R-:W-:Y:S01]  /*2b10*/  DMUL R6, R6, 8.11296384146066816958e+31 ;  /* 0x4690000006067828 */ /* 0x000fe20000000000 */
[----:B------:R-:W-:-:S05]  /*2b20*/  IMAD.MOV.U32 R12, RZ, RZ, R9 ;  /* 0x000000ffff0c7224 */ /* 0x000fca00078e0009 */
[----:B------:R-:W0:Y:S02]  /*2b30*/  MUFU.RCP64H R13, R7 ;  /* 0x00000007000d7308 */ /* 0x000e240000001800 */
[----:B0-----:R-:W-:-:S08]  /*2b40*/  DFMA R14, -R6, R12, 1 ;  /* 0x3ff00000060e742b */ /* 0x001fd0000000010c */
[----:B------:R-:W-:-:S08]  /*2b50*/  DFMA R14, R14, R14, R14 ;  /* 0x0000000e0e0e722b */ /* 0x000fd0000000000e */
[----:B------:R-:W-:-:S08]  /*2b60*/  DFMA R14, R12, R14, R12 ;  /* 0x0000000e0c0e722b */ /* 0x000fd0000000000c */
[----:B------:R-:W-:-:S08]  /*2b70*/  DFMA R12, -R6, R14, 1 ;  /* 0x3ff00000060c742b */ /* 0x000fd0000000010e */
[----:B------:R-:W-:-:S08]  /*2b80*/  DFMA R12, R14, R12, R14 ;  /* 0x0000000c0e0c722b */ /* 0x000fd0000000000e */
[----:B------:R-:W-:Y:S01]  /*2b90*/  DMUL R12, R12, 8.11296384146066816958e+31 ;  /* 0x469000000c0c7828 */ /* 0x000fe20000000000 */
[----:B------:R-:W-:Y:S10]  /*2ba0*/  BRA `(.L_x_55) ;  /* 0x0000000000087947 */ /* 0x000ff40003800000 */
.L_x_54:
[----:B------:R-:W-:Y:S01]  /*2bb0*/  LOP3.LUT R13, R7, 0x80000, RZ, 0xfc, !PT ;  /* 0x00080000070d7812 */ /* 0x000fe200078efcff */
[----:B------:R-:W-:-:S07]  /*2bc0*/  IMAD.MOV.U32 R12, RZ, RZ, R6 ;  /* 0x000000ffff0c7224 */ /* 0x000fce00078e0006 */
.L_x_55:
[----:B------:R-:W-:Y:S05]  /*2bd0*/  BSYNC.RECONVERGENT B1 ;  /* 0x0000000000017941 */ /* 0x000fea0003800200 */
.L_x_53:
[----:B------:R-:W-:-:S04]  /*2be0*/  IMAD.MOV.U32 R9, RZ, RZ, 0x0 ;  /* 0x00000000ff097424 */ /* 0x000fc800078e00ff */
[----:B------:R-:W-:Y:S05]  /*2bf0*/  RET.REL.NODEC R8 `(_Z17cotangent_complexPK7double2PS_i) ;  /* 0xffffffd408007950 */ /* 0x000fea0003c3ffff */
        .weak           $__internal_3_$__cuda_sm20_div_rn_f64_full
        .type           $__internal_3_$__cuda_sm20_div_rn_f64_full,@function
        .size           $__internal_3_$__cuda_sm20_div_rn_f64_full,($_Z17cotangent_complexPK7double2PS_i$__internal_trig_reduction_slowpathd - $__internal_3_$__cuda_sm20_div_rn_f64_full)
$__internal_3_$__cuda_sm20_div_rn_f64_full:
[C---:B------:R-:W-:Y:S01]  /*2c00*/  FSETP.GEU.AND P0, PT, |R13|.reuse, 1.469367938527859385e-39, PT ;  /* 0x001000000d00780b */ /* 0x040fe20003f0e200 */
[--C-:B------:R-:W-:Y:S01]  /*2c10*/  IMAD.MOV.U32 R18, RZ, RZ, R12.reuse ;  /* 0x000000ffff127224 */ /* 0x100fe200078e000c */
[----:B------:R-:W-:Y:S01]  /*2c20*/  LOP3.LUT R16, R13, 0x800fffff, RZ, 0xc0, !PT ;  /* 0x800fffff0d107812 */ /* 0x000fe200078ec0ff */
[----:B------:R-:W-:Y:S01]  /*2c30*/  IMAD.MOV.U32 R19, RZ, RZ, R13 ;  /* 0x000000ffff137224 */ /* 0x000fe200078e000d */
[C---:B------:R-:W-:Y:S01]  /*2c40*/  FSETP.GEU.AND P2, PT, |R25|.reuse, 1.469367938527859385e-39, PT ;  /* 0x001000001900780b */ /* 0x040fe20003f4e200 */
[----:B------:R-:W-:Y:S01]  /*2c50*/  IMAD.MOV.U32 R26, RZ, RZ, 0x1 ;  /* 0x00000001ff1a7424 */ /* 0x000fe200078e00ff */
[----:B------:R-:W-:Y:S01]  /*2c60*/  LOP3.LUT R17, R16, 0x3ff00000, RZ, 0xfc, !PT ;  /* 0x3ff0000010117812 */ /* 0x000fe200078efcff */
[----:B------:R-:W-:Y:S01]  /*2c70*/  IMAD.MOV.U32 R16, RZ, RZ, R12 ;  /* 0x000000ffff107224 */ /* 0x000fe200078e000c */
[----:B------:R-:W-:Y:S01]  /*2c80*/  LOP3.LUT R9, R25, 0x7ff00000, RZ, 0xc0, !PT ;  /* 0x7ff0000019097812 */ /* 0x000fe200078ec0ff */
[----:B------:R-:W-:Y:S01]  /*2c90*/  BSSY.RECONVERGENT B2, `(.L_x_57) ;  /* 0x0000050000027945 */ /* 0x000fe20003800200 */
        /* <DEDUP_REMOVED lines=9> */
[----:B------:R-:W-:Y:S01]  /*2d30*/  @!P2 SEL R13, R12, 0x63400000, !P3 ;  /* 0x634000000c0da807 */ /* 0x000fe20005800000 */
[----:B------:R-:W-:-:S03]  /*2d40*/  VIADD R35, R34, 0xffffffff ;  /* 0xffffffff22237836 */ /* 0x000fc60000000000 */
        /* <DEDUP_REMOVED lines=14> */
[----:B------:R-:W-:-:S05]  /*2e30*/  VIADD R32, R13, 0xffffffff ;  /* 0xffffffff0d207836 */ /* 0x000fca0000000000 */
[----:B------:R-:W-:Y:S01]  /*2e40*/  ISETP.GT.U32.AND P0, PT, R32, 0x7feffffe, PT ;  /* 0x7feffffe2000780c */ /* 0x000fe20003f04070 */
[----:B------:R-:W-:-:S03]  /*2e50*/  DFMA R32, R30, -R16, R26 ;  /* 0x800000101e20722b */ /* 0x000fc6000000001a */
[----:B------:R-:W-:-:S05]  /*2e60*/  ISETP.GT.U32.OR P0, PT, R35, 0x7feffffe, P0 ;  /* 0x7feffffe2300780c */ /* 0x000fca0000704470 */
[----:B------:R-:W-:-:S08]  /*2e70*/  DFMA R32, R28, R32, R30 ;  /* 0x000000201c20722b */ /* 0x000fd0000000001e */
        /* <DEDUP_REMOVED lines=19> */
[----:B------:R-:W-:Y:S01]  /*2fb0*/  DMUL.RP R16, R32, R16 ;  /* 0x0000001020107228 */ /* 0x000fe20000008000 */
[----:B------:R-:W-:Y:S01]  /*2fc0*/  IMAD.MOV.U32 R12, RZ, RZ, RZ ;  /* 0x000000ffff0c7224 */ /* 0x000fe200078e00ff */
[----:B------:R-:W-:-:S05]  /*2fd0*/  IADD3 R9, PT, PT, -R9, -0x43300000, RZ ;  /* 0xbcd0000009097810 */ /* 0x000fca0007ffe1ff */
[----:B------:R-:W-:-:S03]  /*2fe0*/  DFMA R12, R28, -R12, R32 ;  /* 0x8000000c1c0c722b */ /* 0x000fc60000000020 */
[----:B------:R-:W-:-:S07]  /*2ff0*/  LOP3.LUT R19, R17, R19, RZ, 0x3c, !PT ;  /* 0x0000001311137212 */ /* 0x000fce00078e3cff */
[----:B------:R-:W-:-:S04]  /*3000*/  FSETP.NEU.AND P0, PT, |R13|, R9, PT ;  /* 0x000000090d00720b */ /* 0x000fc80003f0d200 */
[----:B------:R-:W-:Y:S02]  /*3010*/  FSEL R28, R16, R28, !P0 ;  /* 0x0000001c101c7208 */ /* 0x000fe40004000000 */
[----:B------:R-:W-:Y:S01]  /*3020*/  FSEL R29, R19, R29, !P0 ;  /* 0x0000001d131d7208 */ /* 0x000fe20004000000 */
[----:B------:R-:W-:Y:S06]  /*3030*/  BRA `(.L_x_59) ;  /* 0x0000000000547947 */ /* 0x000fec0003800000 */
.L_x_58:
        /* <DEDUP_REMOVED lines=16> */
.L_x_61:
[----:B------:R-:W-:Y:S01]  /*3140*/  LOP3.LUT R29, R19, 0x80000, RZ, 0xfc, !PT ;  /* 0x00080000131d7812 */ /* 0x000fe200078efcff */
[----:B------:R-:W-:Y:S01]  /*3150*/  IMAD.MOV.U32 R28, RZ, RZ, R18 ;  /* 0x000000ffff1c7224 */ /* 0x000fe200078e0012 */
[----:B------:R-:W-:Y:S06]  /*3160*/  BRA `(.L_x_59) ;  /* 0x0000000000087947 */ /* 0x000fec0003800000 */
.L_x_60:
[----:B------:R-:W-:Y:S01]  /*3170*/  LOP3.LUT R29, R25, 0x80000, RZ, 0xfc, !PT ;  /* 0x00080000191d7812 */ /* 0x000fe200078efcff */
[----:B------:R-:W-:-:S07]  /*3180*/  IMAD.MOV.U32 R28, RZ, RZ, R24 ;  /* 0x000000ffff1c7224 */ /* 0x000fce00078e0018 */
.L_x_59:
[----:B------:R-:W-:Y:S05]  /*3190*/  BSYNC.RECONVERGENT B2 ;  /* 0x0000000000027941 */ /* 0x000fea0003800200 */
.L_x_57:
[----:B------:R-:W-:-:S04]  /*31a0*/  IMAD.MOV.U32 R9, RZ, RZ, 0x0 ;  /* 0x00000000ff097424 */ /* 0x000fc800078e00ff */
[----:B------:R-:W-:Y:S05]  /*31b0*/  RET.REL.NODEC R8 `(_Z17cotangent_complexPK7double2PS_i) ;  /* 0xffffffcc08907950 */ /* 0x000fea0003c3ffff */
        .type           $_Z17cotangent_complexPK7double2PS_i$__internal_trig_reduction_slowpathd,@function
        .size           $_Z17cotangent_complexPK7double2PS_i$__internal_trig_reduction_slowpathd,(.L_x_77 - $_Z17cotangent_complexPK7double2PS_i$__internal_trig_reduction_slowpathd)
$_Z17cotangent_complexPK7double2PS_i$__internal_trig_reduction_slowpathd:
[----:B------:R-:W-:Y:S01]  /*31c0*/  SHF.R.U32.HI R18, RZ, 0x14, R26 ;  /* 0x00000014ff127819 */ /* 0x000fe2000001161a */
[----:B------:R-:W-:-:S03]  /*31d0*/  IMAD.MOV.U32 R8, RZ, RZ, RZ ;  /* 0x000000ffff087224 */ /* 0x000fc600078e00ff */
[----:B------:R-:W-:-:S04]  /*31e0*/  LOP3.LUT R9, R18, 0x7ff, RZ, 0xc0, !PT ;  /* 0x000007ff12097812 */ /* 0x000fc800078ec0ff */
[----:B------:R-:W-:-:S13]  /*31f0*/  ISETP.NE.AND P0, PT, R9, 0x7ff, PT ;  /* 0x000007ff0900780c */ /* 0x000fda0003f05270 */
[----:B------:R-:W-:Y:S05]  /*3200*/  @!P0 BRA `(.L_x_62) ;  /* 0x0000000800688947 */ /* 0x000fea0003800000 */
[----:B------:R-:W-:Y:S01]  /*3210*/  VIADD R8, R9, 0xfffffc00 ;  /* 0xfffffc0009087836 */ /* 0x000fe20000000000 */
[----:B------:R-:W-:Y:S01]  /*3220*/  BSSY.RECONVERGENT B2, `(.L_x_63) ;  /* 0x0000034000027945 */ /* 0x000fe20003800200 */
[----:B------:R-:W-:-:S03]  /*3230*/  CS2R R14, SRZ ;  /* 0x00000000000e7805 */ /* 0x000fc6000001ff00 */
[----:B------:R-:W-:Y:S02]  /*3240*/  SHF.R.U32.HI R16, RZ, 0x6, R8 ;  /* 0x00000006ff107819 */ /* 0x000fe40000011608 */
[----:B------:R-:W-:Y:S02]  /*3250*/  ISETP.GE.U32.AND P0, PT, R8, 0x80, PT ;  /* 0x000000800800780c */ /* 0x000fe40003f06070 */
[C---:B------:R-:W-:Y:S02]  /*3260*/  IADD3 R8, PT, PT, -R16.reuse, 0x13, RZ ;  /* 0x0000001310087810 */ /* 0x040fe40007ffe1ff */
[----:B------:R-:W-:Y:S02]  /*3270*/  IADD3 R17, PT, PT, -R16, 0xf, RZ ;  /* 0x0000000f10117810 */ /* 0x000fe40007ffe1ff */
[----:B------:R-:W-:-:S04]  /*3280*/  SEL R12, R8, 0x12, P0 ;  /* 0x00000012080c7807 */ /* 0x000fc80000000000 */
[----:B------:R-:W-:-:S13]  /*3290*/  ISETP.GE.AND P0, PT, R17, R12, PT ;  /* 0x0000000c1100720c */ /* 0x000fda0003f06270 */
[----:B------:R-:W-:Y:S05]  /*32a0*/  @P0 BRA `(.L_x_64) ;  /* 0x0000000000ac0947 */ /* 0x000fea0003800000 */
[----:B------:R-:W0:Y:S01]  /*32b0*/  LDC.64 R8, c[0x0][0x358] ;  /* 0x0000d600ff087b82 */ /* 0x000e220000000a00 */
[C---:B------:R-:W-:Y:S01]  /*32c0*/  SHF.L.U64.HI R29, R19.reuse, 0xb, R26 ;  /* 0x0000000b131d7819 */ /* 0x040fe2000001021a */
[----:B------:R-:W-:Y:S01]  /*32d0*/  BSSY.RECONVERGENT B3, `(.L_x_65) ;  /* 0x0000022000037945 */ /* 0x000fe20003800200 */
[----:B------:R-:W-:Y:S01]  /*32e0*/  IADD3 R16, PT, PT, RZ, -R16, -R12 ;  /* 0x80000010ff107210 */ /* 0x000fe20007ffe80c */
[----:B------:R-:W-:Y:S01]  /*32f0*/  IMAD.SHL.U32 R19, R19, 0x800, RZ ;  /* 0x0000080013137824 */ /* 0x000fe200078e00ff */
[----:B------:R-:W-:Y:S01]  /*3300*/  CS2R R14, SRZ ;  /* 0x00000000000e7805 */ /* 0x000fe2000001ff00 */
[----:B------:R-:W-:Y:S01]  /*3310*/  IMAD.MOV.U32 R27, RZ, RZ, RZ ;  /* 0x000000ffff1b7224 */ /* 0x000fe200078e00ff */
[----:B------:R-:W-:-:S07]  /*3320*/  LOP3.LUT R29, R29, 0x80000000, RZ, 0xfc, !PT ;  /* 0x800000001d1d7812 */ /* 0x000fce00078efcff */
.L_x_66:
[----:B------:R-:W1:Y:S01]  /*3330*/  LDC.64 R12, c[0x4][RZ] ;  /* 0x01000000ff0c7b82 */ /* 0x000e620000000a00 */
[----:B0-----:R-:W-:Y:S02]  /*3340*/  R2UR UR6, R8 ;  /* 0x00000000080672ca */ /* 0x001fe400000e0000 */
[----:B------:R-:W-:Y:S01]  /*3350*/  R2UR UR7, R9 ;  /* 0x00000000090772ca */ /* 0x000fe200000e0000 */
[----:B-1----:R-:W-:-:S12]  /*3360*/  IMAD.WIDE R32, R17, 0x8, R12 ;  /* 0x0000000811207825 */ /* 0x002fd800078e020c */
[----:B------:R-:W2:Y:S01]  /*3370*/  LDG.E.64.CONSTANT R12, desc[UR6][R32.64] ;  /* 0x00000006200c7981 */ /* 0x000ea2000c1e9b00 */
[----:B------:R-:W-:Y:S02]  /*3380*/  VIADD R16, R16, 0x1 ;  /* 0x0000000110107836 */ /* 0x000fe40000000000 */
[----:B------:R-:W-:Y:S02]  /*3390*/  VIADD R17, R17, 0x1 ;  /* 0x0000000111117836 */ /* 0x000fe40000000000 */
[----:B--2---:R-:W-:-:S04]  /*33a0*/  IMAD.WIDE.U32 R14, P2, R12, R19, R14 ;  /* 0x000000130c0e7225 */ /* 0x004fc8000784000e */
[C---:B------:R-:W-:Y:S02]  /*33b0*/  IMAD R31, R12.reuse, R29, RZ ;  /* 0x0000001d0c1f7224 */ /* 0x040fe400078e02ff */
[----:B------:R-:W-:Y:S02]  /*33c0*/  IMAD R30, R13, R19, RZ ;  /* 0x000000130d1e7224 */ /* 0x000fe400078e02ff */
[----:B------:R-:W-:Y:S01]  /*33d0*/  IMAD.HI.U32 R12, R12, R29, RZ ;  /* 0x0000001d0c0c7227 */ /* 0x000fe200078e00ff */
[----:B------:R-:W-:-:S03]  /*33e0*/  IADD3 R15, P0, PT, R31, R15, RZ ;  /* 0x0000000f1f0f7210 */ /* 0x000fc60007f1e0ff */
[----:B------:R-:W-:Y:S01]  /*33f0*/  IMAD.X R33, RZ, RZ, R12, P2 ;  /* 0x000000ffff217224 */ /* 0x000fe200010e060c */
[----:B------:R-:W-:Y:S01]  /*3400*/  IADD3 R15, P1, PT, R30, R15, RZ ;  /* 0x0000000f1e0f7210 */ /* 0x000fe20007f3e0ff */
[----:B------:R-:W-:-:S04]  /*3410*/  IMAD.HI.U32 R30, R13, R19, RZ ;  /* 0x000000130d1e7227 */ /* 0x000fc800078e00ff */
[----:B------:R-:W-:Y:S01]  /*3420*/  IMAD.HI.U32 R12, R13, R29, RZ ;  /* 0x0000001d0d0c7227 */ /* 0x000fe200078e00ff */
[----:B------:R-:W-:-:S03]  /*3430*/  IADD3.X R30, P0, PT, R30, R33, RZ, P0, !PT ;  /* 0x000000211e1e7210 */ /* 0x000fc6000071e4ff */
[----:B------:R-:W-:Y:S02]  /*3440*/  IMAD R13, R13, R29, RZ ;  /* 0x0000001d0d0d7224 */ /* 0x000fe400078e02ff */
[----:B------:R-:W-:Y:S01]  /*3450*/  IMAD.X R12, RZ, RZ, R12, P0 ;  /* 0x000000ffff0c7224 */ /* 0x000fe200000e060c */
[----:B------:R-:W-:Y:S01]  /*3460*/  ISETP.NE.AND P0, PT, R16, -0xf, PT ;  /* 0xfffffff11000780c */ /* 0x000fe20003f05270 */
[----:B------:R-:W-:Y:S01]  /*3470*/  IMAD R31, R27, 0x8, R1 ;  /* 0x000000081b1f7824 */ /* 0x000fe200078e0201 */
[----:B------:R-:W-:Y:S01]  /*3480*/  IADD3.X R30, P1, PT, R13, R30, RZ, P1, !PT ;  /* 0x0000001e0d1e7210 */ /* 0x000fe20000f3e4ff */
[----:B------:R-:W-:-:S03]  /*3490*/  VIADD R27, R27, 0x1 ;  /* 0x000000011b1b7836 */ /* 0x000fc60000000000 */
[----:B------:R0:W-:Y:S01]  /*34a0*/  STL.64 [R31], R14 ;  /* 0x0000000e1f007387 */ /* 0x0001e20000100a00 */
[----:B------:R-:W-:Y:S02]  /*34b0*/  IMAD.X R13, RZ, RZ, R12, P1 ;  /* 0x000000ffff0d7224 */ /* 0x000fe400008e060c */
[----:B0-----:R-:W-:Y:S02]  /*34c0*/  IMAD.MOV.U32 R14, RZ, RZ, R30 ;  /* 0x000000ffff0e7224 */ /* 0x001fe400078e001e */
[----:B------:R-:W-:Y:S02]  /*34d0*/  IMAD.MOV.U32 R15, RZ, RZ, R13 ;  /* 0x000000ffff0f7224 */ /* 0x000fe400078e000d */
[----:B------:R-:W-:Y:S05]  /*34e0*/  @P0 BRA `(.L_x_66) ;  /* 0xfffffffc00900947 */ /* 0x000fea000383ffff */
[----:B------:R-:W-:Y:S05]  /*34f0*/  BSYNC.RECONVERGENT B3 ;  /* 0x0000000000037941 */ /* 0x000fea0003800200 */
.L_x_65:
[----:B------:R-:W-:-:S05]  /*3500*/  LOP3.LUT R8, R18, 0x7ff, RZ, 0xc0, !PT ;  /* 0x000007ff12087812 */ /* 0x000fca00078ec0ff */
[----:B------:R-:W-:-:S05]  /*3510*/  VIADD R8, R8, 0xfffffc00 ;  /* 0xfffffc0008087836 */ /* 0x000fca0000000000 */
[----:B------:R-:W-:Y:S02]  /*3520*/  SHF.R.U32.HI R9, RZ, 0x6, R8 ;  /* 0x00000006ff097819 */ /* 0x000fe40000011608 */
[----:B------:R-:W-:Y:S02]  /*3530*/  ISETP.GE.U32.AND P0, PT, R8, 0x80, PT ;  /* 0x000000800800780c */ /* 0x000fe40003f06070 */
[----:B------:R-:W-:-:S04]  /*3540*/  IADD3 R9, PT, PT, -R9, 0x13, RZ ;  /* 0x0000001309097810 */ /* 0x000fc80007ffe1ff */
[----:B------:R-:W-:-:S07]  /*3550*/  SEL R17, R9, 0x12, P0 ;  /* 0x0000001209117807 */ /* 0x000fce0000000000 */
.L_x_64:
[----:B------:R-:W-:Y:S05]  /*3560*/  BSYNC.RECONVERGENT B2 ;  /* 0x0000000000027941 */ /* 0x000fea0003800200 */
.L_x_63:
[C---:B------:R-:W-:Y:S02]  /*3570*/  LOP3.LUT R8, R18.reuse, 0x7ff, RZ, 0xc0, !PT ;  /* 0x000007ff12087812 */ /* 0x040fe400078ec0ff */
[----:B------:R-:W-:-:S03]  /*3580*/  LOP3.LUT P0, R27, R18, 0x3f, RZ, 0xc0, !PT ;  /* 0x0000003f121b7812 */ /* 0x000fc6000780c0ff */
[----:B------:R-:W-:-:S05]  /*3590*/  VIADD R8, R8, 0xfffffc00 ;  /* 0xfffffc0008087836 */ /* 0x000fca0000000000 */
[----:B------:R-:W-:-:S05]  /*35a0*/  SHF.R.U32.HI R8, RZ, 0x6, R8 ;  /* 0x00000006ff087819 */ /* 0x000fca0000011608 */
[----:B------:R-:W-:-:S04]  /*35b0*/  IMAD.IADD R8, R8, 0x1, R17 ;  /* 0x0000000108087824 */ /* 0x000fc800078e0211 */
[----:B------:R-:W-:-:S05]  /*35c0*/  IMAD.U32 R31, R8, 0x8, R1 ;  /* 0x00000008081f7824 */ /* 0x000fca00078e0001 */
[----:B------:R0:W-:Y:S04]  /*35d0*/  STL.64 [R31+-0x78], R14 ;  /* 0xffff880e1f007387 */ /* 0x0001e80000100a00 */
[----:B------:R-:W2:Y:S04]  /*35e0*/  @P0 LDL.64 R32, [R1+0x8] ;  /* 0x0000080001200983 */ /* 0x000ea80000100a00 */
[----:B------:R-:W3:Y:S04]  /*35f0*/  LDL.64 R12, [R1+0x10] ;  /* 0x00001000010c7983 */ /* 0x000ee80000100a00 */
[----:B------:R-:W4:Y:S01]  /*3600*/  LDL.64 R8, [R1+0x18] ;  /* 0x0000180001087983 */ /* 0x000f220000100a00 */
[----:B------:R-:W-:Y:S01]  /*3610*/  @P0 LOP3.LUT R17, R27, 0x3f, RZ, 0x3c, !PT ;  /* 0x0000003f1b110812 */ /* 0x000fe200078e3cff */
[----:B------:R-:W-:Y:S01]  /*3620*/  BSSY.RECONVERGENT B2, `(.L_x_67) ;  /* 0x0000034000027945 */ /* 0x000fe20003800200 */
[----:B--2---:R-:W-:-:S02]  /*3630*/  @P0 SHF.R.U64 R30, R32, 0x1, R33 ;  /* 0x00000001201e0819 */ /* 0x004fc40000001221 */
[----:B------:R-:W-:Y:S02]  /*3640*/  @P0 SHF.R.U32.HI R32, RZ, 0x1, R33 ;  /* 0x00000001ff200819 */ /* 0x000fe40000011621 */
[----:B---3--:R-:W-:Y:S02]  /*3650*/  @P0 SHF.L.U32 R19, R12, R27, RZ ;  /* 0x0000001b0c130219 */ /* 0x008fe400000006ff */
[----:B0-----:R-:W-:Y:S02]  /*3660*/  @P0 SHF.R.U64 R14, R30, R17, R32 ;  /* 0x000000111e0e0219 */ /* 0x001fe40000001220 */
[--C-:B------:R-:W-:Y:S02]  /*3670*/  @P0 SHF.R.U32.HI R16, RZ, 0x1, R13.reuse ;  /* 0x00000001ff100819 */ /* 0x100fe4000001160d */
[C-C-:B------:R-:W-:Y:S02]  /*3680*/  @P0 SHF.R.U64 R29, R12.reuse, 0x1, R13.reuse ;  /* 0x000000010c1d0819 */ /* 0x140fe4000000120d */
[----:B------:R-:W-:-:S02]  /*3690*/  @P0 SHF.L.U64.HI R18, R12, R27, R13 ;  /* 0x0000001b0c120219 */ /* 0x000fc4000001020d */
[----:B------:R-:W-:Y:S02]  /*36a0*/  @P0 SHF.R.U32.HI R15, RZ, R17, R32 ;  /* 0x00000011ff0f0219 */ /* 0x000fe40000011620 */
[----:B------:R-:W-:Y:S02]  /*36b0*/  @P0 LOP3.LUT R12, R19, R14, RZ, 0xfc, !PT ;  /* 0x0000000e130c0212 */ /* 0x000fe400078efcff */
[----:B----4-:R-:W-:Y:S02]  /*36c0*/  @P0 SHF.L.U32 R30, R8, R27, RZ ;  /* 0x0000001b081e0219 */ /* 0x010fe400000006ff */
[----:B------:R-:W-:Y:S01]  /*36d0*/  @P0 SHF.R.U64 R29, R29, R17, R16 ;  /* 0x000000111d1d0219 */ /* 0x000fe20000001210 */
[----:B------:R-:W-:Y:S01]  /*36e0*/  IMAD.SHL.U32 R14, R12, 0x4, RZ ;  /* 0x000000040c0e7824 */ /* 0x000fe200078e00ff */
[----:B------:R-:W-:Y:S02]  /*36f0*/  @P0 LOP3.LUT R13, R18, R15, RZ, 0xfc, !PT ;  /* 0x0000000f120d0212 */ /* 0x000fe400078efcff */
[----:B------:R-:W-:-:S02]  /*3700*/  @P0 SHF.L.U64.HI R27, R8, R27, R9 ;  /* 0x0000001b081b0219 */ /* 0x000fc40000010209 */
[----:B------:R-:W-:Y:S02]  /*3710*/  @P0 LOP3.LUT R8, R30, R29, RZ, 0xfc, !PT ;  /* 0x0000001d1e080212 */ /* 0x000fe400078efcff */
[----:B------:R-:W-:Y:S02]  /*3720*/  @P0 SHF.R.U32.HI R16, RZ, R17, R16 ;  /* 0x00000011ff100219 */ /* 0x000fe40000011610 */
[----:B------:R-:W-:Y:S02]  /*3730*/  SHF.L.U64.HI R12, R12, 0x2, R13 ;  /* 0x000000020c0c7819 */ /* 0x000fe4000001020d */
[----:B------:R-:W-:Y:S02]  /*3740*/  SHF.L.W.U32.HI R18, R13, 0x2, R8 ;  /* 0x000000020d127819 */ /* 0x000fe40000010e08 */
[----:B------:R-:W-:Y:S02]  /*3750*/  @P0 LOP3.LUT R9, R27, R16, RZ, 0xfc, !PT ;  /* 0x000000101b090212 */ /* 0x000fe400078efcff */
[----:B------:R-:W-:-:S02]  /*3760*/  IADD3 RZ, P0, PT, RZ, -R14, RZ ;  /* 0x8000000effff7210 */ /* 0x000fc40007f1e0ff */
[----:B------:R-:W-:Y:S02]  /*3770*/  LOP3.LUT R13, RZ, R12, RZ, 0x33, !PT ;  /* 0x0000000cff0d7212 */ /* 0x000fe400078e33ff */
[----:B------:R-:W-:Y:S02]  /*3780*/  SHF.L.W.U32.HI R8, R8, 0x2, R9 ;  /* 0x0000000208087819 */ /* 0x000fe40000010e09 */
[----:B------:R-:W-:Y:S02]  /*3790*/  LOP3.LUT R15, RZ, R18, RZ, 0x33, !PT ;  /* 0x00000012ff0f7212 */ /* 0x000fe400078e33ff */
[----:B------:R-:W-:Y:S02]  /*37a0*/  IADD3.X R13, P0, PT, RZ, R13, RZ, P0, !PT ;  /* 0x0000000dff0d7210 */ /* 0x000fe4000071e4ff */
[----:B------:R-:W-:Y:S02]  /*37b0*/  LOP3.LUT R16, RZ, R8, RZ, 0x33, !PT ;  /* 0x00000008ff107212 */ /* 0x000fe400078e33ff */
[----:B------:R-:W-:-:S02]  /*37c0*/  IADD3.X R15, P1, PT, RZ, R15, RZ, P0, !PT ;  /* 0x0000000fff0f7210 */ /* 0x000fc4000073e4ff */
[----:B------:R-:W-:-:S03]  /*37d0*/  ISETP.GT.U32.AND P2, PT, R18, -0x1, PT ;  /* 0xffffffff1200780c */ /* 0x000fc60003f44070 */
[----:B------:R-:W-:Y:S01]  /*37e0*/  IMAD.X R17, RZ, RZ, R16, P1 ;  /* 0x000000ffff117224 */ /* 0x000fe200008e0610 */
[----:B------:R-:W-:-:S04]  /*37f0*/  ISETP.GT.AND.EX P0, PT, R8, -0x1, PT, P2 ;  /* 0xffffffff0800780c */ /* 0x000fc80003f04320 */
[----:B------:R-:W-:Y:S02]  /*3800*/  SEL R17, R8, R17, P0 ;  /* 0x0000001108117207 */ /* 0x000fe40000000000 */
[----:B------:R-:W-:Y:S02]  /*3810*/  SEL R18, R18, R15, P0 ;  /* 0x0000000f12127207 */ /* 0x000fe40000000000 */
[----:B------:R-:W-:-:S04]  /*3820*/  ISETP.NE.U32.AND P1, PT, R17, RZ, PT ;  /* 0x000000ff1100720c */ /* 0x000fc80003f25070 */
[----:B------:R-:W-:Y:S01]  /*3830*/  SEL R15, R18, R17, !P1 ;  /* 0x00000011120f7207 */ /* 0x000fe20004800000 */
[----:B------:R-:W-:-:S05]  /*3840*/  @!P0 IMAD.MOV R14, RZ, RZ, -R14 ;  /* 0x000000ffff0e8224 */ /* 0x000fca00078e0a0e */
[----:B------:R-:W0:Y:S02]  /*3850*/  FLO.U32 R15, R15 ;  /* 0x0000000f000f7300 */ /* 0x000e2400000e0000 */
[C---:B0-----:R-:W-:Y:S02]  /*3860*/  IADD3 R19, PT, PT, -R15.reuse, 0x1f, RZ ;  /* 0x0000001f0f137810 */ /* 0x041fe40007ffe1ff */
[----:B------:R-:W-:-:S03]  /*3870*/  IADD3 R16, PT, PT, -R15, 0x3f, RZ ;  /* 0x0000003f0f107810 */ /* 0x000fc60007ffe1ff */
[----:B------:R-:W-:Y:S01]  /*3880*/  @P1 IMAD.MOV R16, RZ, RZ, R19 ;  /* 0x000000ffff101224 */ /* 0x000fe200078e0213 */
[----:B------:R-:W-:-:S04]  /*3890*/  SEL R19, R12, R13, P0 ;  /* 0x0000000d0c137207 */ /* 0x000fc80000000000 */
[----:B------:R-:W-:-:S13]  /*38a0*/  ISETP.NE.AND P1, PT, R16, RZ, PT ;  /* 0x000000ff1000720c */ /* 0x000fda0003f25270 */
[----:B------:R-:W-:Y:S05]  /*38b0*/  @!P1 BRA `(.L_x_68) ;  /* 0x0000000000289947 */ /* 0x000fea0003800000 */
[----:B------:R-:W-:Y:S02]  /*38c0*/  LOP3.LUT R13, R16, 0x3f, RZ, 0xc0, !PT ;  /* 0x0000003f100d7812 */ /* 0x000fe400078ec0ff */
[--C-:B------:R-:W-:Y:S02]  /*38d0*/  SHF.R.U64 R15, R14, 0x1, R19.reuse ;  /* 0x000000010e0f7819 */ /* 0x100fe40000001213 */
[----:B------:R-:W-:Y:S02]  /*38e0*/  SHF.R.U32.HI R19, RZ, 0x1, R19 ;  /* 0x00000001ff137819 */ /* 0x000fe40000011613 */
[----:B------:R-:W-:Y:S02]  /*38f0*/  LOP3.LUT R12, R16, 0x3f, RZ, 0xc, !PT ;  /* 0x0000003f100c7812 */ /* 0x000fe400078e0cff */
[CC--:B------:R-:W-:Y:S02]  /*3900*/  SHF.L.U64.HI R17, R18.reuse, R13.reuse, R17 ;  /* 0x0000000d12117219 */ /* 0x0c0fe40000010211 */
[----:B------:R-:W-:-:S02]  /*3910*/  SHF.L.U32 R13, R18, R13, RZ ;  /* 0x0000000d120d7219 */ /* 0x000fc400000006ff */
[-CC-:B------:R-:W-:Y:S02]  /*3920*/  SHF.R.U64 R18, R15, R12.reuse, R19.reuse ;  /* 0x0000000c0f127219 */ /* 0x180fe40000001213 */
[----:B------:R-:W-:Y:S02]  /*3930*/  SHF.R.U32.HI R12, RZ, R12, R19 ;  /* 0x0000000cff0c7219 */ /* 0x000fe40000011613 */
[----:B------:R-:W-:Y:S02]  /*3940*/  LOP3.LUT R18, R13, R18, RZ, 0xfc, !PT ;  /* 0x000000120d127212 */ /* 0x000fe400078efcff */
[----:B------:R-:W-:-:S07]  /*3950*/  LOP3.LUT R17, R17, R12, RZ, 0xfc, !PT ;  /* 0x0000000c11117212 */ /* 0x000fce00078efcff */
.L_x_68:
[----:B------:R-:W-:Y:S05]  /*3960*/  BSYNC.RECONVERGENT B2 ;  /* 0x0000000000027941 */ /* 0x000fea0003800200 */
.L_x_67:
[----:B------:R-:W-:-:S04]  /*3970*/  IMAD.WIDE.U32 R14, R18, 0x2168c235, RZ ;  /* 0x2168c235120e7825 */ /* 0x000fc800078e00ff */
[----:B------:R-:W-:Y:S01]  /*3980*/  IMAD.MOV.U32 R12, RZ, RZ, R15 ;  /* 0x000000ffff0c7224 */ /* 0x000fe200078e000f */
[----:B------:R-:W-:Y:S01]  /*3990*/  IADD3 RZ, P1, PT, R14, R14, RZ ;  /* 0x0000000e0eff7210 */ /* 0x000fe20007f3e0ff */
[----:B------:R-:W-:Y:S02]  /*39a0*/  IMAD.MOV.U32 R13, RZ, RZ, RZ ;  /* 0x000000ffff0d7224 */ /* 0x000fe400078e00ff */
[----:B------:R-:W-:-:S04]  /*39b0*/  IMAD.HI.U32 R15, R17, -0x36f0255e, RZ ;  /* 0xc90fdaa2110f7827 */ /* 0x000fc800078e00ff */
[----:B------:R-:W-:-:S04]  /*39c0*/  IMAD.WIDE.U32 R12, R18, -0x36f0255e, R12 ;  /* 0xc90fdaa2120c7825 */ /* 0x000fc800078e000c */
[----:B------:R-:W-:-:S04]  /*39d0*/  IMAD.WIDE.U32 R12, P2, R17, 0x2168c235, R12 ;  /* 0x2168c235110c7825 */ /* 0x000fc8000784000c */
[----:B------:R-:W-:Y:S01]  /*39e0*/  IMAD R17, R17, -0x36f0255e, RZ ;  /* 0xc90fdaa211117824 */ /* 0x000fe200078e02ff */
[----:B------:R-:W-:Y:S01]  /*39f0*/  IADD3.X RZ, P1, PT, R12, R12, RZ, P1, !PT ;  /* 0x0000000c0cff7210 */ /* 0x000fe20000f3e4ff */
[----:B------:R-:W-:-:S03]  /*3a00*/  IMAD.X R14, RZ, RZ, R15, P2 ;  /* 0x000000ffff0e7224 */ /* 0x000fc600010e060f */
[----:B------:R-:W-:-:S04]  /*3a10*/  IADD3 R13, P2, PT, R17, R13, RZ ;  /* 0x0000000d110d7210 */ /* 0x000fc80007f5e0ff */
[C---:B------:R-:W-:Y:S01]  /*3a20*/  ISETP.GT.U32.AND P3, PT, R13.reuse, RZ, PT ;  /* 0x000000ff0d00720c */ /* 0x040fe20003f64070 */
[----:B------:R-:W-:Y:S01]  /*3a30*/  IMAD.X R14, RZ, RZ, R14, P2 ;  /* 0x000000ffff0e7224 */ /* 0x000fe200010e060e */
[----:B------:R-:W-:-:S04]  /*3a40*/  IADD3.X R12, P2, PT, R13, R13, RZ, P1, !PT ;  /* 0x0000000d0d0c7210 */ /* 0x000fc80000f5e4ff */
[C---:B------:R-:W-:Y:S01]  /*3a50*/  ISETP.GT.AND.EX P1, PT, R14.reuse, RZ, PT, P3 ;  /* 0x000000ff0e00720c */ /* 0x040fe20003f24330 */
[----:B------:R-:W-:-:S03]  /*3a60*/  IMAD.X R15, R14, 0x1, R14, P2 ;  /* 0x000000010e0f7824 */ /* 0x000fc600010e060e */
[----:B------:R-:W-:Y:S02]  /*3a70*/  SEL R12, R12, R13, P1 ;  /* 0x0000000d0c0c7207 */ /* 0x000fe40000800000 */
[----:B------:R-:W-:Y:S02]  /*3a80*/  SEL R14, R15, R14, P1 ;  /* 0x0000000e0f0e7207 */ /* 0x000fe40000800000 */
[----:B------:R-:W-:Y:S02]  /*3a90*/  IADD3 R19, P2, PT, R12, 0x1, RZ ;  /* 0x000000010c137810 */ /* 0x000fe40007f5e0ff */
[----:B------:R-:W-:Y:S02]  /*3aa0*/  SEL R13, RZ, 0xffffffff, !P1 ;  /* 0xffffffffff0d7807 */ /* 0x000fe40004800000 */
[----:B------:R-:W-:Y:S01]  /*3ab0*/  LOP3.LUT P1, R12, R26, 0x80000000, RZ, 0xc0, !PT ;  /* 0x800000001a0c7812 */ /* 0x000fe2000782c0ff */
[----:B------:R-:W-:Y:S02]  /*3ac0*/  IMAD.X R14, RZ, RZ, R14, P2 ;  /* 0x000000ffff0e7224 */ /* 0x000fe400010e060e */
[----:B------:R-:W-:Y:S01]  /*3ad0*/  IMAD.IADD R16, R13, 0x1, -R16 ;  /* 0x000000010d107824 */ /* 0x000fe200078e0a10 */
[----:B------:R-:W-:-:S02]  /*3ae0*/  SHF.R.U32.HI R13, RZ, 0x1e, R9 ;  /* 0x0000001eff0d7819 */ /* 0x000fc40000011609 */
[----:B------:R-:W-:Y:S01]  /*3af0*/  SHF.R.U64 R19, R19, 0xa, R14 ;  /* 0x0000000a13137819 */ /* 0x000fe2000000120e */
[----:B------:R-:W-:Y:S01]  /*3b00*/  IMAD.SHL.U32 R9, R16, 0x100000, RZ ;  /* 0x0010000010097824 */ /* 0x000fe200078e00ff */
[----:B------:R-:W-:Y:S02]  /*3b10*/  LEA.HI R8, R8, R13, RZ, 0x1 ;  /* 0x0000000d08087211 */ /* 0x000fe400078f08ff */
[----:B------:R-:W-:Y:S02]  /*3b20*/  IADD3 R19, P2, PT, R19, 0x1, RZ ;  /* 0x0000000113137810 */ /* 0x000fe40007f5e0ff */
[----:B------:R-:W-:Y:S01]  /*3b30*/  @!P0 LOP3.LUT R12, R12, 0x80000000, RZ, 0x3c, !PT ;  /* 0x800000000c0c8812 */ /* 0x000fe200078e3cff */
[----:B------:R-:W-:Y:S01]  /*3b40*/  @P1 IMAD.MOV R8, RZ, RZ, -R8 ;  /* 0x000000ffff081224 */ /* 0x000fe200078e0a08 */
[----:B------:R-:W-:-:S04]  /*3b50*/  LEA.HI.X R14, R14, RZ, RZ, 0x16, P2 ;  /* 0x000000ff0e0e7211 */ /* 0x000fc800010fb4ff */
[--C-:B------:R-:W-:Y:S02]  /*3b60*/  SHF.R.U64 R19, R19, 0x1, R14.reuse ;  /* 0x0000000113137819 */ /* 0x100fe4000000120e */
[----:B------:R-:W-:Y:S02]  /*3b70*/  SHF.R.U32.HI R14, RZ, 0x1, R14 ;  /* 0x00000001ff0e7819 */ /* 0x000fe4000001160e */
[----:B------:R-:W-:-:S04]  /*3b80*/  IADD3 R19, P2, P3, RZ, RZ, R19 ;  /* 0x000000ffff137210 */ /* 0x000fc80007b5e013 */
[----:B------:R-:W-:-:S04]  /*3b90*/  IADD3.X R9, PT, PT, R9, 0x3fe00000, R14, P2, P3 ;  /* 0x3fe0000009097810 */ /* 0x000fc800017e640e */
[----:B------:R-:W-:-:S07]  /*3ba0*/  LOP3.LUT R26, R9, R12, RZ, 0xfc, !PT ;  /* 0x0000000c091a7212 */ /* 0x000fce00078efcff */
.L_x_62:
[----:B------:R-:W-:Y:S02]  /*3bb0*/  IMAD.MOV.U32 R29, RZ, RZ, 0x0 ;  /* 0x00000000ff1d7424 */ /* 0x000fe400078e00ff */
[----:B------:R-:W-:Y:S02]  /*3bc0*/  IMAD.MOV.U32 R12, RZ, RZ, R8 ;  /* 0x000000ffff0c7224 */ /* 0x000fe400078e0008 */
[----:B------:R-:W-:Y:S02]  /*3bd0*/  IMAD.MOV.U32 R8, RZ, RZ, R19 ;  /* 0x000000ffff087224 */ /* 0x000fe400078e0013 */
[----:B------:R-:W-:Y:S01]  /*3be0*/  IMAD.MOV.U32 R9, RZ, RZ, R26 ;  /* 0x000000ffff097224 */ /* 0x000fe200078e001a */
[----:B------:R-:W-:Y:S06]  /*3bf0*/  RET.REL.NODEC R28 `(_Z17cotangent_complexPK7double2PS_i) ;  /* 0xffffffc41c007950 */ /* 0x000fec0003c3ffff */
.L_x_69:
        /* <DEDUP_REMOVED lines=16> */
.L_x_77:


//--------------------- .text._Z30vector_scalar_add_complex_realPK7double2dPS_ii --------------------------
	.section	.text._Z30vector_scalar_add_complex_realPK7double2dPS_ii,"ax",@progbits
	.align	128
        .global         _Z30vector_scalar_add_complex_realPK7double2dPS_ii
        .type           _Z30vector_scalar_add_complex_realPK7double2dPS_ii,@function
        .size           _Z30vector_scalar_add_complex_realPK7double2dPS_ii,(.L_x_83 - _Z30vector_scalar_add_complex_realPK7double2dPS_ii)
        .other          _Z30vector_scalar_add_complex_realPK7double2dPS_ii,@"STO_CUDA_ENTRY STV_DEFAULT"
_Z30vector_scalar_add_complex_realPK7double2dPS_ii:
.text._Z30vector_scalar_add_complex_realPK7double2dPS_ii:
        /* <DEDUP_REMOVED lines=9> */
[----:B------:R-:W1:Y:S01]  /*0090*/  LDCU UR6, c[0x0][0x39c] ;  /* 0x00007380ff0677ac */ /* 0x000e620008000800 */
[----:B------:R-:W2:Y:S06]  /*00a0*/  LDCU.64 UR4, c[0x0][0x358] ;  /* 0x00006b00ff0477ac */ /* 0x000eac0008000a00 */
[----:B------:R-:W3:Y:S08]  /*00b0*/  LDC.64 R4, c[0x0][0x388] ;  /* 0x0000e200ff047b82 */ /* 0x000ef00000000a00 */
[----:B------:R-:W4:Y:S01]  /*00c0*/  LDC.64 R6, c[0x0][0x390] ;  /* 0x0000e400ff067b82 */ /* 0x000f220000000a00 */
[----:B-1----:R-:W-:-:S05]  /*00d0*/  IADD3 R9, PT, PT, R0, UR6, RZ ;  /* 0x0000000600097c10 */ /* 0x002fca000fffe0ff */
[----:B0-----:R-:W-:-:S06]  /*00e0*/  IMAD.WIDE R2, R9, 0x10, R2 ;  /* 0x0000001009027825 */ /* 0x001fcc00078e0202 */
[----:B--2---:R-:W3:Y:S01]  /*00f0*/  LDG.E.64 R2, desc[UR4][R2.64] ;  /* 0x0000000402027981 */ /* 0x004ee2000c1e1b00 */
[----:B----4-:R-:W-:Y:S01]  /*0100*/  IMAD.WIDE R6, R9, 0x10, R6 ;  /* 0x0000001009067825 */ /* 0x010fe200078e0206 */
[----:B---3--:R-:W-:-:S07]  /*0110*/  DADD R4, R2, R4 ;  /* 0x0000000002047229 */ /* 0x008fce0000000004 */
[----:B------:R-:W-:Y:S01]  /*0120*/  STG.E.64 desc[UR4][R6.64], R4 ;  /* 0x0000000406007986 */ /* 0x000fe2000c101b04 */
[----:B------:R-:W-:Y:S05]  /*0130*/  EXIT ;  /* 0x000000000000794d */ /* 0x000fea0003800000 */
.L_x_70:
        /* <DEDUP_REMOVED lines=12> */
.L_x_83:


//--------------------- .text._Z28vector_subtract_complex_realPK7double2PKdPS_i --------------------------
	.section	.text._Z28vector_subtract_complex_realPK7double2PKdPS_i,"ax",@progbits
	.align	128
        .global         _Z28vector_subtract_complex_realPK7double2PKdPS_i
        .type           _Z28vector_subtract_complex_realPK7double2PKdPS_i,@function
        .size           _Z28vector_subtract_complex_realPK7double2PKdPS_i,(.L_x_84 - _Z28vector_subtract_complex_realPK7double2PKdPS_i)
        .other          _Z28vector_subtract_complex_realPK7double2PKdPS_i,@"STO_CUDA_ENTRY STV_DEFAULT"
_Z28vector_subtract_complex_realPK7double2PKdPS_i:
.text._Z28vector_subtract_complex_realPK7double2PKdPS_i:
        /* <DEDUP_REMOVED lines=10> */
[----:B------:R-:W2:Y:S08]  /*00a0*/  LDC.64 R4, c[0x0][0x388] ;  /* 0x0000e200ff047b82 */ /* 0x000eb00000000a00 */
[----:B------:R-:W3:Y:S01]  /*00b0*/  LDC.64 R8, c[0x0][0x390] ;  /* 0x0000e400ff087b82 */ /* 0x000ee20000000a00 */
[----:B0-----:R-:W-:-:S06]  /*00c0*/  IMAD.WIDE R2, R11, 0x10, R2 ;  /* 0x000000100b027825 */ /* 0x001fcc00078e0202 */
[----:B-1----:R-:W4:Y:S01]  /*00d0*/  LDG.E.64 R2, desc[UR4][R2.64] ;  /* 0x0000000402027981 */ /* 0x002f22000c1e1b00 */
[----:B--2---:R-:W-:-:S06]  /*00e0*/  IMAD.WIDE R4, R11, 0x8, R4 ;  /* 0x000000080b047825 */ /* 0x004fcc00078e0204 */
[----:B------:R-:W4:Y:S01]  /*00f0*/  LDG.E.64 R4, desc[UR4][R4.64] ;  /* 0x0000000404047981 */ /* 0x000f22000c1e1b00 */
[----:B---3--:R-:W-:Y:S01]  /*0100*/  IMAD.WIDE R8, R11, 0x10, R8 ;  /* 0x000000100b087825 */ /* 0x008fe200078e0208 */
[----:B----4-:R-:W-:-:S07]  /*0110*/  DADD R6, R2, -R4 ;  /* 0x0000000002067229 */ /* 0x010fce0000000804 */
[----:B------:R-:W-:Y:S01]  /*0120*/  STG.E.64 desc[UR4][R8.64], R6 ;  /* 0x0000000608007986 */ /* 0x000fe2000c101b04 */
[----:B------:R-:W-:Y:S05]  /*0130*/  EXIT ;  /* 0x000000000000794d */ /* 0x000fea0003800000 */
.L_x_71:
        /* <DEDUP_REMOVED lines=12> */
.L_x_84:


//--------------------- .text._Z21complex_pointwise_mulPK7double2S1_PS_i --------------------------
	.section	.text._Z21complex_pointwise_mulPK7double2S1_PS_i,"ax",@progbits
	.align	128
        .global         _Z21complex_pointwise_mulPK7double2S1_PS_i
        .type           _Z21complex_pointwise_mulPK7double2S1_PS_i,@function
        .size           _Z21complex_pointwise_mulPK7double2S1_PS_i,(.L_x_85 - _Z21complex_pointwise_mulPK7double2S1_PS_i)
        .other          _Z21complex_pointwise_mulPK7double2S1_PS_i,@"STO_CUDA_ENTRY STV_DEFAULT"
_Z21complex_pointwise_mulPK7double2S1_PS_i:
.text._Z21complex_pointwise_mulPK7double2S1_PS_i:
        /* <DEDUP_REMOVED lines=13> */
[----:B-1----:R-:W4:Y:S01]  /*00d0*/  LDG.E.128 R4, desc[UR4][R4.64] ;  /* 0x0000000404047981 */ /* 0x002f22000c1e1d00 */
[----:B--2---:R-:W-:-:S06]  /*00e0*/  IMAD.WIDE R8, R19, 0x10, R8 ;  /* 0x0000001013087825 */ /* 0x004fcc00078e0208 */
[----:B------:R-:W4:Y:S02]  /*00f0*/  LDG.E.128 R8, desc[UR4][R8.64] ;  /* 0x0000000408087981 */ /* 0x000f24000c1e1d00 */
[-C--:B----4-:R-:W-:Y:S02]  /*0100*/  DMUL R2, R6, R10.reuse ;  /* 0x0000000a06027228 */ /* 0x090fe40000000000 */
[----:B------:R-:W-:-:S06]  /*0110*/  DMUL R14, R4, R10 ;  /* 0x0000000a040e7228 */ /* 0x000fcc0000000000 */
[-C--:B------:R-:W-:Y:S02]  /*0120*/  DFMA R12, R4, R8.reuse, -R2 ;  /* 0x00000008040c722b */ /* 0x080fe40000000802 */
[----:B------:R-:W-:Y:S01]  /*0130*/  DFMA R14, R6, R8, R14 ;  /* 0x00000008060e722b */ /* 0x000fe2000000000e */
[----:B---3--:R-:W-:-:S06]  /*0140*/  IMAD.WIDE R2, R19, 0x10, R16 ;  /* 0x0000001013027825 */ /* 0x008fcc00078e0210 */
[----:B------:R-:W-:Y:S01]  /*0150*/  STG.E.128 desc[UR4][R2.64], R12 ;  /* 0x0000000c02007986 */ /* 0x000fe2000c101d04 */
[----:B------:R-:W-:Y:S05]  /*0160*/  EXIT ;  /* 0x000000000000794d */ /* 0x000fea0003800000 */
.L_x_72:
        /* <DEDUP_REMOVED lines=9> */
.L_x_85:


//--------------------- .nv.global.init           --------------------------
	.section	.nv.global.init,"aw",@progbits
	.align	16
.nv.global.init:
	.type		__cudart_sin_cos_coeffs,@object
	.size		__cudart_sin_cos_coeffs,(__cudart_i2opi_d - __cudart_sin_cos_coeffs)
__cudart_sin_cos_coeffs:
        /*0000*/ 	.byte	0x46, 0xd2, 0xb0, 0x2c, 0xf1, 0xe5, 0x5a, 0xbe, 0x92, 0xe3, 0xac, 0x69, 0xe3, 0x1d, 0xc7, 0x3e
        /*0010*/ 	.byte	0xa1, 0x62, 0xdb, 0x19, 0xa0, 0x01, 0x2a, 0xbf, 0x18, 0x08, 0x11, 0x11, 0x11, 0x11, 0x81, 0x3f
        /*0020*/ 	.byte	0x54, 0x55, 0x55, 0x55, 0x55, 0x55, 0xc5, 0xbf, 0x00, 0x00, 0x00, 0x00, 0x00, 0x00, 0x00, 0x00
        /*0030*/ 	.byte	0x00, 0x00, 0x00, 0x00, 0x00, 0x00, 0x00, 0x00, 0x64, 0x81, 0xfd, 0x20, 0x83, 0xff, 0xa8, 0xbd
        /*0040*/ 	.byte	0x28, 0x85, 0xef, 0xc1, 0xa7, 0xee, 0x21, 0x3e, 0xd9, 0xe6, 0x06, 0x8e, 0x4f, 0x7e, 0x92, 0xbe
        /*0050*/ 	.byte	0xe9, 0xbc, 0xdd, 0x19, 0xa0, 0x01, 0xfa, 0x3e, 0x47, 0x5d, 0xc1, 0x16, 0x6c, 0xc1, 0x56, 0xbf
        /*0060*/ 	.byte	0x51, 0x55, 0x55, 0x55, 0x55, 0x55, 0xa5, 0x3f, 0x00, 0x00, 0x00, 0x00, 0x00, 0x00, 0xe0, 0xbf
        /*0070*/ 	.byte	0x00, 0x00, 0x00, 0x00, 0x00, 0x00, 0xf0, 0x3f, 0x00, 0x00, 0x00, 0x00, 0x00, 0x00, 0x00, 0x00
	.type		__cudart_i2opi_d,@object
	.size		__cudart_i2opi_d,(.L_0 - __cudart_i2opi_d)
__cudart_i2opi_d:
        /* <DEDUP_REMOVED lines=9> */
.L_0:


//--------------------- .nv.shared.reserved.0     --------------------------
	.section	.nv.shared.reserved.0,"aw",@nobits
	.weak		__nv_reservedSMEM_offset_0_alias
	.size		__nv_reservedSMEM_offset_0_alias, 0, 64
	.other		__nv_reservedSMEM_offset_0_alias,@"STO_CUDA_RESERVED_SHARED STV_DEFAULT"
__nv_reservedSMEM_offset_0_alias:
	.zero		0
	.zero		64


//--------------------- .nv.constant0._Z26compute_rhs_phi_expressionPK7double2S1_S1_PS_di --------------------------
	.section	.nv.constant0._Z26compute_rhs_phi_expressionPK7double2S1_S1_PS_di,"a",@progbits
	.sectionflags	@""
	.align	4
.nv.constant0._Z26compute_rhs_phi_expressionPK7double2S1_S1_PS_di:
	.zero		940


//--------------------- .nv.constant0._Z16conjugate_vectorP7double2S0_i --------------------------
	.section	.nv.constant0._Z16conjugate_vectorP7double2S0_i,"a",@progbits
	.sectionflags	@""
	.align	4
.nv.constant0._Z16conjugate_vectorP7double2S0_i:
	.zero		916


//--------------------- .nv.constant0._Z15complex_to_realPK7double2Pdi --------------------------
	.section	.nv.constant0._Z15complex_to_realPK7double2Pdi,"a",@progbits
	.sectionflags	@""
	.align	4
.nv.constant0._Z15complex_to_realPK7double2Pdi:
	.zero		916


//--------------------- .nv.constant0._Z15real_to_complexPKdP7double2i --------------------------
	.section	.nv.constant0._Z15real_to_complexPKdP7double2i,"a",@progbits
	.sectionflags	@""
	.align	4
.nv.constant0._Z15real_to_complexPKdP7double2i:
	.zero		916


//--------------------- .nv.constant0._Z17cotangent_complexPK7double2PS_i --------------------------
	.section	.nv.constant0._Z17cotangent_complexPK7double2PS_i,"a",@progbits
	.sectionflags	@""
	.align	4
.nv.constant0._Z17cotangent_complexPK7double2PS_i:
	.zero		916


//--------------------- .nv.constant0._Z30vector_scalar_add_complex_realPK7double2dPS_ii --------------------------
	.section	.nv.constant0._Z30vector_scalar_add_complex_realPK7double2dPS_ii,"a",@progbits
	.sectionflags	@""
	.align	4
.nv.constant0._Z30vector_scalar_add_complex_realPK7double2dPS_ii:
	.zero		928


//--------------------- .nv.constant0._Z28vector_subtract_complex_realPK7double2PKdPS_i --------------------------
	.section	.nv.constant0._Z28vector_subtract_complex_realPK7double2PKdPS_i,"a",@progbits
	.sectionflags	@""
	.align	4
.nv.constant0._Z28vector_subtract_complex_realPK7double2PKdPS_i:
	.zero		924


//--------------------- .nv.constant0._Z21complex_pointwise_mulPK7double2S1_PS_i --------------------------
	.section	.nv.constant0._Z21complex_pointwise_mulPK7double2S1_PS_i,"a",@progbits
	.sectionflags	@""
	.align	4
.nv.constant0._Z21complex_pointwise_mulPK7double2S1_PS_i:
	.zero		924


//--------------------- SYMBOLS --------------------------

	.type		.nv.reservedSmem.offset0,@object
	.size		.nv.reservedSmem.offset0,0x4
